//
// Generated by NVIDIA NVVM Compiler
//
// Compiler Build ID: CL-36424714
// Cuda compilation tools, release 13.0, V13.0.88
// Based on NVVM 20.0.0
//

.version 9.0
.target sm_100
.address_size 64

	// .globl	_Z22sqrIntegralKernelPass1iiiiiPd
// _ZZ19rowReduceMin_kernelPdPiS0_iiiiiE11row_minVals has been demoted
// _ZZ19rowReduceMin_kernelPdPiS0_iiiiiE11row_xargmin has been demoted
// _ZZ22columnReduceMin_kernelPdPiS0_S_S0_S0_iiiiiE11col_minVals has been demoted
// _ZZ22columnReduceMin_kernelPdPiS0_S_S0_S0_iiiiiE11col_xargmin has been demoted
// _ZZ22columnReduceMin_kernelPdPiS0_S_S0_S0_iiiiiE11col_yargmin has been demoted

.visible .entry _Z22sqrIntegralKernelPass1iiiiiPd(
	.param .u32 _Z22sqrIntegralKernelPass1iiiiiPd_param_0,
	.param .u32 _Z22sqrIntegralKernelPass1iiiiiPd_param_1,
	.param .u32 _Z22sqrIntegralKernelPass1iiiiiPd_param_2,
	.param .u32 _Z22sqrIntegralKernelPass1iiiiiPd_param_3,
	.param .u32 _Z22sqrIntegralKernelPass1iiiiiPd_param_4,
	.param .u64 .ptr .align 1 _Z22sqrIntegralKernelPass1iiiiiPd_param_5
)
{
	.reg .pred 	%p<11>;
	.reg .b32 	%r<47>;
	.reg .b64 	%rd<12>;
	.reg .b64 	%fd<71>;

	ld.param.u32 	%r30, [_Z22sqrIntegralKernelPass1iiiiiPd_param_0];
	ld.param.u32 	%r26, [_Z22sqrIntegralKernelPass1iiiiiPd_param_1];
	ld.param.u32 	%r27, [_Z22sqrIntegralKernelPass1iiiiiPd_param_2];
	ld.param.u32 	%r28, [_Z22sqrIntegralKernelPass1iiiiiPd_param_3];
	ld.param.u32 	%r29, [_Z22sqrIntegralKernelPass1iiiiiPd_param_4];
	ld.param.u64 	%rd3, [_Z22sqrIntegralKernelPass1iiiiiPd_param_5];
	cvta.to.global.u64 	%rd1, %rd3;
	mov.u32 	%r31, %ctaid.x;
	mov.u32 	%r32, %ntid.x;
	mov.u32 	%r33, %tid.x;
	mad.lo.s32 	%r1, %r31, %r32, %r33;
	mul.lo.s32 	%r34, %r27, %r30;
	setp.ge.s32 	%p1, %r1, %r34;
	@%p1 bra 	$L__BB0_14;
	div.s32 	%r2, %r1, %r27;
	mul.lo.s32 	%r35, %r2, %r27;
	sub.s32 	%r3, %r1, %r35;
	setp.lt.s32 	%p2, %r26, 0;
	@%p2 bra 	$L__BB0_14;
	mad.lo.s32 	%r37, %r2, %r29, %r3;
	mul.lo.s32 	%r4, %r37, %r28;
	add.s32 	%r5, %r26, 1;
	and.b32  	%r6, %r5, 15;
	setp.lt.u32 	%p3, %r26, 15;
	mov.f64 	%fd67, 0d0000000000000000;
	mov.b32 	%r43, 0;
	@%p3 bra 	$L__BB0_5;
	and.b32  	%r43, %r5, -16;
	neg.s32 	%r41, %r43;
	add.s64 	%rd2, %rd1, 64;
	mov.f64 	%fd67, 0d0000000000000000;
	mov.u32 	%r40, %r4;
$L__BB0_4:
	.pragma "nounroll";
	mul.wide.s32 	%rd4, %r40, 8;
	add.s64 	%rd5, %rd2, %rd4;
	ld.global.f64 	%fd12, [%rd5+-64];
	st.global.f64 	[%rd5+-64], %fd67;
	fma.rn.f64 	%fd13, %fd12, %fd12, %fd67;
	ld.global.f64 	%fd14, [%rd5+-56];
	st.global.f64 	[%rd5+-56], %fd13;
	fma.rn.f64 	%fd15, %fd14, %fd14, %fd13;
	ld.global.f64 	%fd16, [%rd5+-48];
	st.global.f64 	[%rd5+-48], %fd15;
	fma.rn.f64 	%fd17, %fd16, %fd16, %fd15;
	ld.global.f64 	%fd18, [%rd5+-40];
	st.global.f64 	[%rd5+-40], %fd17;
	fma.rn.f64 	%fd19, %fd18, %fd18, %fd17;
	ld.global.f64 	%fd20, [%rd5+-32];
	st.global.f64 	[%rd5+-32], %fd19;
	fma.rn.f64 	%fd21, %fd20, %fd20, %fd19;
	ld.global.f64 	%fd22, [%rd5+-24];
	st.global.f64 	[%rd5+-24], %fd21;
	fma.rn.f64 	%fd23, %fd22, %fd22, %fd21;
	ld.global.f64 	%fd24, [%rd5+-16];
	st.global.f64 	[%rd5+-16], %fd23;
	fma.rn.f64 	%fd25, %fd24, %fd24, %fd23;
	ld.global.f64 	%fd26, [%rd5+-8];
	st.global.f64 	[%rd5+-8], %fd25;
	fma.rn.f64 	%fd27, %fd26, %fd26, %fd25;
	ld.global.f64 	%fd28, [%rd5];
	st.global.f64 	[%rd5], %fd27;
	fma.rn.f64 	%fd29, %fd28, %fd28, %fd27;
	ld.global.f64 	%fd30, [%rd5+8];
	st.global.f64 	[%rd5+8], %fd29;
	fma.rn.f64 	%fd31, %fd30, %fd30, %fd29;
	ld.global.f64 	%fd32, [%rd5+16];
	st.global.f64 	[%rd5+16], %fd31;
	fma.rn.f64 	%fd33, %fd32, %fd32, %fd31;
	ld.global.f64 	%fd34, [%rd5+24];
	st.global.f64 	[%rd5+24], %fd33;
	fma.rn.f64 	%fd35, %fd34, %fd34, %fd33;
	ld.global.f64 	%fd36, [%rd5+32];
	st.global.f64 	[%rd5+32], %fd35;
	fma.rn.f64 	%fd37, %fd36, %fd36, %fd35;
	ld.global.f64 	%fd38, [%rd5+40];
	st.global.f64 	[%rd5+40], %fd37;
	fma.rn.f64 	%fd39, %fd38, %fd38, %fd37;
	ld.global.f64 	%fd40, [%rd5+48];
	st.global.f64 	[%rd5+48], %fd39;
	fma.rn.f64 	%fd41, %fd40, %fd40, %fd39;
	ld.global.f64 	%fd42, [%rd5+56];
	st.global.f64 	[%rd5+56], %fd41;
	fma.rn.f64 	%fd67, %fd42, %fd42, %fd41;
	add.s32 	%r41, %r41, 16;
	add.s32 	%r40, %r40, 16;
	setp.ne.s32 	%p4, %r41, 0;
	@%p4 bra 	$L__BB0_4;
$L__BB0_5:
	setp.eq.s32 	%p5, %r6, 0;
	@%p5 bra 	$L__BB0_14;
	and.b32  	%r14, %r5, 7;
	setp.lt.u32 	%p6, %r6, 8;
	@%p6 bra 	$L__BB0_8;
	add.s32 	%r38, %r43, %r4;
	mul.wide.s32 	%rd6, %r38, 8;
	add.s64 	%rd7, %rd1, %rd6;
	ld.global.f64 	%fd43, [%rd7];
	st.global.f64 	[%rd7], %fd67;
	fma.rn.f64 	%fd44, %fd43, %fd43, %fd67;
	ld.global.f64 	%fd45, [%rd7+8];
	st.global.f64 	[%rd7+8], %fd44;
	fma.rn.f64 	%fd46, %fd45, %fd45, %fd44;
	ld.global.f64 	%fd47, [%rd7+16];
	st.global.f64 	[%rd7+16], %fd46;
	fma.rn.f64 	%fd48, %fd47, %fd47, %fd46;
	ld.global.f64 	%fd49, [%rd7+24];
	st.global.f64 	[%rd7+24], %fd48;
	fma.rn.f64 	%fd50, %fd49, %fd49, %fd48;
	ld.global.f64 	%fd51, [%rd7+32];
	st.global.f64 	[%rd7+32], %fd50;
	fma.rn.f64 	%fd52, %fd51, %fd51, %fd50;
	ld.global.f64 	%fd53, [%rd7+40];
	st.global.f64 	[%rd7+40], %fd52;
	fma.rn.f64 	%fd54, %fd53, %fd53, %fd52;
	ld.global.f64 	%fd55, [%rd7+48];
	st.global.f64 	[%rd7+48], %fd54;
	fma.rn.f64 	%fd56, %fd55, %fd55, %fd54;
	ld.global.f64 	%fd57, [%rd7+56];
	st.global.f64 	[%rd7+56], %fd56;
	fma.rn.f64 	%fd67, %fd57, %fd57, %fd56;
	add.s32 	%r43, %r43, 8;
$L__BB0_8:
	setp.eq.s32 	%p7, %r14, 0;
	@%p7 bra 	$L__BB0_14;
	and.b32  	%r17, %r5, 3;
	setp.lt.u32 	%p8, %r14, 4;
	@%p8 bra 	$L__BB0_11;
	add.s32 	%r39, %r43, %r4;
	mul.wide.s32 	%rd8, %r39, 8;
	add.s64 	%rd9, %rd1, %rd8;
	ld.global.f64 	%fd58, [%rd9];
	st.global.f64 	[%rd9], %fd67;
	fma.rn.f64 	%fd59, %fd58, %fd58, %fd67;
	ld.global.f64 	%fd60, [%rd9+8];
	st.global.f64 	[%rd9+8], %fd59;
	fma.rn.f64 	%fd61, %fd60, %fd60, %fd59;
	ld.global.f64 	%fd62, [%rd9+16];
	st.global.f64 	[%rd9+16], %fd61;
	fma.rn.f64 	%fd63, %fd62, %fd62, %fd61;
	ld.global.f64 	%fd64, [%rd9+24];
	st.global.f64 	[%rd9+24], %fd63;
	fma.rn.f64 	%fd67, %fd64, %fd64, %fd63;
	add.s32 	%r43, %r43, 4;
$L__BB0_11:
	setp.eq.s32 	%p9, %r17, 0;
	@%p9 bra 	$L__BB0_14;
	add.s32 	%r46, %r43, %r4;
	neg.s32 	%r45, %r17;
$L__BB0_13:
	.pragma "nounroll";
	mul.wide.s32 	%rd10, %r46, 8;
	add.s64 	%rd11, %rd1, %rd10;
	ld.global.f64 	%fd65, [%rd11];
	st.global.f64 	[%rd11], %fd67;
	fma.rn.f64 	%fd67, %fd65, %fd65, %fd67;
	add.s32 	%r46, %r46, 1;
	add.s32 	%r45, %r45, 1;
	setp.ne.s32 	%p10, %r45, 0;
	@%p10 bra 	$L__BB0_13;
$L__BB0_14:
	ret;

}
	// .globl	_Z22sqrIntegralKernelPass2iiiiiPd
.visible .entry _Z22sqrIntegralKernelPass2iiiiiPd(
	.param .u32 _Z22sqrIntegralKernelPass2iiiiiPd_param_0,
	.param .u32 _Z22sqrIntegralKernelPass2iiiiiPd_param_1,
	.param .u32 _Z22sqrIntegralKernelPass2iiiiiPd_param_2,
	.param .u32 _Z22sqrIntegralKernelPass2iiiiiPd_param_3,
	.param .u32 _Z22sqrIntegralKernelPass2iiiiiPd_param_4,
	.param .u64 .ptr .align 1 _Z22sqrIntegralKernelPass2iiiiiPd_param_5
)
{
	.reg .pred 	%p<12>;
	.reg .b32 	%r<52>;
	.reg .b64 	%rd<39>;
	.reg .b64 	%fd<71>;

	ld.param.u32 	%r30, [_Z22sqrIntegralKernelPass2iiiiiPd_param_0];
	ld.param.u32 	%r31, [_Z22sqrIntegralKernelPass2iiiiiPd_param_1];
	ld.param.u32 	%r27, [_Z22sqrIntegralKernelPass2iiiiiPd_param_2];
	ld.param.u32 	%r28, [_Z22sqrIntegralKernelPass2iiiiiPd_param_3];
	ld.param.u32 	%r29, [_Z22sqrIntegralKernelPass2iiiiiPd_param_4];
	ld.param.u64 	%rd2, [_Z22sqrIntegralKernelPass2iiiiiPd_param_5];
	cvta.to.global.u64 	%rd1, %rd2;
	mov.u32 	%r32, %ctaid.x;
	mov.u32 	%r33, %ntid.x;
	mov.u32 	%r34, %tid.x;
	mad.lo.s32 	%r35, %r32, %r33, %r34;
	add.s32 	%r36, %r31, 1;
	div.s32 	%r1, %r35, %r36;
	mad.lo.s32 	%r37, %r1, %r31, %r1;
	sub.s32 	%r2, %r35, %r37;
	mad.lo.s32 	%r38, %r30, %r31, %r30;
	setp.ge.s32 	%p1, %r35, %r38;
	setp.lt.s32 	%p2, %r27, 0;
	or.pred  	%p3, %p1, %p2;
	@%p3 bra 	$L__BB1_13;
	mul.lo.s32 	%r3, %r1, %r29;
	add.s32 	%r4, %r27, 1;
	and.b32  	%r5, %r4, 15;
	setp.lt.u32 	%p4, %r27, 15;
	mov.f64 	%fd67, 0d0000000000000000;
	mov.b32 	%r48, 0;
	@%p4 bra 	$L__BB1_4;
	and.b32  	%r48, %r4, -16;
	neg.s32 	%r46, %r48;
	mad.lo.s32 	%r45, %r3, %r28, %r2;
	shl.b32 	%r9, %r28, 4;
	mov.f64 	%fd67, 0d0000000000000000;
	mul.wide.s32 	%rd5, %r28, 8;
$L__BB1_3:
	.pragma "nounroll";
	mul.wide.s32 	%rd3, %r45, 8;
	add.s64 	%rd4, %rd1, %rd3;
	ld.global.f64 	%fd12, [%rd4];
	st.global.f64 	[%rd4], %fd67;
	add.f64 	%fd13, %fd67, %fd12;
	add.s64 	%rd6, %rd4, %rd5;
	ld.global.f64 	%fd14, [%rd6];
	st.global.f64 	[%rd6], %fd13;
	add.f64 	%fd15, %fd13, %fd14;
	add.s64 	%rd7, %rd6, %rd5;
	ld.global.f64 	%fd16, [%rd7];
	st.global.f64 	[%rd7], %fd15;
	add.f64 	%fd17, %fd15, %fd16;
	add.s64 	%rd8, %rd7, %rd5;
	ld.global.f64 	%fd18, [%rd8];
	st.global.f64 	[%rd8], %fd17;
	add.f64 	%fd19, %fd17, %fd18;
	add.s64 	%rd9, %rd8, %rd5;
	ld.global.f64 	%fd20, [%rd9];
	st.global.f64 	[%rd9], %fd19;
	add.f64 	%fd21, %fd19, %fd20;
	add.s64 	%rd10, %rd9, %rd5;
	ld.global.f64 	%fd22, [%rd10];
	st.global.f64 	[%rd10], %fd21;
	add.f64 	%fd23, %fd21, %fd22;
	add.s64 	%rd11, %rd10, %rd5;
	ld.global.f64 	%fd24, [%rd11];
	st.global.f64 	[%rd11], %fd23;
	add.f64 	%fd25, %fd23, %fd24;
	add.s64 	%rd12, %rd11, %rd5;
	ld.global.f64 	%fd26, [%rd12];
	st.global.f64 	[%rd12], %fd25;
	add.f64 	%fd27, %fd25, %fd26;
	add.s64 	%rd13, %rd12, %rd5;
	ld.global.f64 	%fd28, [%rd13];
	st.global.f64 	[%rd13], %fd27;
	add.f64 	%fd29, %fd27, %fd28;
	add.s64 	%rd14, %rd13, %rd5;
	ld.global.f64 	%fd30, [%rd14];
	st.global.f64 	[%rd14], %fd29;
	add.f64 	%fd31, %fd29, %fd30;
	add.s64 	%rd15, %rd14, %rd5;
	ld.global.f64 	%fd32, [%rd15];
	st.global.f64 	[%rd15], %fd31;
	add.f64 	%fd33, %fd31, %fd32;
	add.s64 	%rd16, %rd15, %rd5;
	ld.global.f64 	%fd34, [%rd16];
	st.global.f64 	[%rd16], %fd33;
	add.f64 	%fd35, %fd33, %fd34;
	add.s64 	%rd17, %rd16, %rd5;
	ld.global.f64 	%fd36, [%rd17];
	st.global.f64 	[%rd17], %fd35;
	add.f64 	%fd37, %fd35, %fd36;
	add.s64 	%rd18, %rd17, %rd5;
	ld.global.f64 	%fd38, [%rd18];
	st.global.f64 	[%rd18], %fd37;
	add.f64 	%fd39, %fd37, %fd38;
	add.s64 	%rd19, %rd18, %rd5;
	ld.global.f64 	%fd40, [%rd19];
	st.global.f64 	[%rd19], %fd39;
	add.f64 	%fd41, %fd39, %fd40;
	add.s64 	%rd20, %rd19, %rd5;
	ld.global.f64 	%fd42, [%rd20];
	st.global.f64 	[%rd20], %fd41;
	add.f64 	%fd67, %fd41, %fd42;
	add.s32 	%r46, %r46, 16;
	add.s32 	%r45, %r45, %r9;
	setp.ne.s32 	%p5, %r46, 0;
	@%p5 bra 	$L__BB1_3;
$L__BB1_4:
	setp.eq.s32 	%p6, %r5, 0;
	@%p6 bra 	$L__BB1_13;
	and.b32  	%r15, %r4, 7;
	setp.lt.u32 	%p7, %r5, 8;
	@%p7 bra 	$L__BB1_7;
	add.s32 	%r40, %r48, %r3;
	mad.lo.s32 	%r41, %r40, %r28, %r2;
	mul.wide.s32 	%rd21, %r41, 8;
	add.s64 	%rd22, %rd1, %rd21;
	ld.global.f64 	%fd43, [%rd22];
	st.global.f64 	[%rd22], %fd67;
	add.f64 	%fd44, %fd67, %fd43;
	mul.wide.s32 	%rd23, %r28, 8;
	add.s64 	%rd24, %rd22, %rd23;
	ld.global.f64 	%fd45, [%rd24];
	st.global.f64 	[%rd24], %fd44;
	add.f64 	%fd46, %fd44, %fd45;
	add.s64 	%rd25, %rd24, %rd23;
	ld.global.f64 	%fd47, [%rd25];
	st.global.f64 	[%rd25], %fd46;
	add.f64 	%fd48, %fd46, %fd47;
	add.s64 	%rd26, %rd25, %rd23;
	ld.global.f64 	%fd49, [%rd26];
	st.global.f64 	[%rd26], %fd48;
	add.f64 	%fd50, %fd48, %fd49;
	add.s64 	%rd27, %rd26, %rd23;
	ld.global.f64 	%fd51, [%rd27];
	st.global.f64 	[%rd27], %fd50;
	add.f64 	%fd52, %fd50, %fd51;
	add.s64 	%rd28, %rd27, %rd23;
	ld.global.f64 	%fd53, [%rd28];
	st.global.f64 	[%rd28], %fd52;
	add.f64 	%fd54, %fd52, %fd53;
	add.s64 	%rd29, %rd28, %rd23;
	ld.global.f64 	%fd55, [%rd29];
	st.global.f64 	[%rd29], %fd54;
	add.f64 	%fd56, %fd54, %fd55;
	add.s64 	%rd30, %rd29, %rd23;
	ld.global.f64 	%fd57, [%rd30];
	st.global.f64 	[%rd30], %fd56;
	add.f64 	%fd67, %fd56, %fd57;
	add.s32 	%r48, %r48, 8;
$L__BB1_7:
	setp.eq.s32 	%p8, %r15, 0;
	@%p8 bra 	$L__BB1_13;
	and.b32  	%r18, %r4, 3;
	setp.lt.u32 	%p9, %r15, 4;
	@%p9 bra 	$L__BB1_10;
	add.s32 	%r42, %r48, %r3;
	mad.lo.s32 	%r43, %r42, %r28, %r2;
	mul.wide.s32 	%rd31, %r43, 8;
	add.s64 	%rd32, %rd1, %rd31;
	ld.global.f64 	%fd58, [%rd32];
	st.global.f64 	[%rd32], %fd67;
	add.f64 	%fd59, %fd67, %fd58;
	mul.wide.s32 	%rd33, %r28, 8;
	add.s64 	%rd34, %rd32, %rd33;
	ld.global.f64 	%fd60, [%rd34];
	st.global.f64 	[%rd34], %fd59;
	add.f64 	%fd61, %fd59, %fd60;
	add.s64 	%rd35, %rd34, %rd33;
	ld.global.f64 	%fd62, [%rd35];
	st.global.f64 	[%rd35], %fd61;
	add.f64 	%fd63, %fd61, %fd62;
	add.s64 	%rd36, %rd35, %rd33;
	ld.global.f64 	%fd64, [%rd36];
	st.global.f64 	[%rd36], %fd63;
	add.f64 	%fd67, %fd63, %fd64;
	add.s32 	%r48, %r48, 4;
$L__BB1_10:
	setp.eq.s32 	%p10, %r18, 0;
	@%p10 bra 	$L__BB1_13;
	add.s32 	%r44, %r48, %r3;
	mad.lo.s32 	%r51, %r28, %r44, %r2;
	neg.s32 	%r50, %r18;
$L__BB1_12:
	.pragma "nounroll";
	mul.wide.s32 	%rd37, %r51, 8;
	add.s64 	%rd38, %rd1, %rd37;
	ld.global.f64 	%fd65, [%rd38];
	st.global.f64 	[%rd38], %fd67;
	add.f64 	%fd67, %fd67, %fd65;
	add.s32 	%r51, %r51, %r28;
	add.s32 	%r50, %r50, 1;
	setp.ne.s32 	%p11, %r50, 0;
	@%p11 bra 	$L__BB1_12;
$L__BB1_13:
	ret;

}
	// .globl	_Z27modulateAndNormalize_kernelP7double2S0_S0_iiid
.visible .entry _Z27modulateAndNormalize_kernelP7double2S0_S0_iiid(
	.param .u64 .ptr .align 1 _Z27modulateAndNormalize_kernelP7double2S0_S0_iiid_param_0,
	.param .u64 .ptr .align 1 _Z27modulateAndNormalize_kernelP7double2S0_S0_iiid_param_1,
	.param .u64 .ptr .align 1 _Z27modulateAndNormalize_kernelP7double2S0_S0_iiid_param_2,
	.param .u32 _Z27modulateAndNormalize_kernelP7double2S0_S0_iiid_param_3,
	.param .u32 _Z27modulateAndNormalize_kernelP7double2S0_S0_iiid_param_4,
	.param .u32 _Z27modulateAndNormalize_kernelP7double2S0_S0_iiid_param_5,
	.param .f64 _Z27modulateAndNormalize_kernelP7double2S0_S0_iiid_param_6
)
{
	.reg .pred 	%p<8>;
	.reg .b32 	%r<51>;
	.reg .b64 	%rd<20>;
	.reg .b64 	%fd<57>;

	ld.param.u64 	%rd7, [_Z27modulateAndNormalize_kernelP7double2S0_S0_iiid_param_0];
	ld.param.u64 	%rd8, [_Z27modulateAndNormalize_kernelP7double2S0_S0_iiid_param_1];
	ld.param.u64 	%rd9, [_Z27modulateAndNormalize_kernelP7double2S0_S0_iiid_param_2];
	ld.param.u32 	%r27, [_Z27modulateAndNormalize_kernelP7double2S0_S0_iiid_param_3];
	ld.param.u32 	%r25, [_Z27modulateAndNormalize_kernelP7double2S0_S0_iiid_param_4];
	ld.param.u32 	%r26, [_Z27modulateAndNormalize_kernelP7double2S0_S0_iiid_param_5];
	ld.param.f64 	%fd1, [_Z27modulateAndNormalize_kernelP7double2S0_S0_iiid_param_6];
	cvta.to.global.u64 	%rd1, %rd7;
	cvta.to.global.u64 	%rd2, %rd9;
	cvta.to.global.u64 	%rd3, %rd8;
	mov.u32 	%r28, %ntid.x;
	mov.u32 	%r29, %ctaid.x;
	mov.u32 	%r30, %tid.x;
	mad.lo.s32 	%r31, %r28, %r29, %r30;
	shr.s32 	%r1, %r31, 5;
	setp.ge.s32 	%p1, %r1, %r27;
	shr.s32 	%r32, %r31, 31;
	shr.u32 	%r33, %r32, 27;
	add.s32 	%r34, %r31, %r33;
	and.b32  	%r35, %r34, -32;
	sub.s32 	%r50, %r31, %r35;
	setp.ge.s32 	%p2, %r50, %r25;
	or.pred  	%p3, %p1, %p2;
	@%p3 bra 	$L__BB2_7;
	mul.lo.s32 	%r3, %r25, %r1;
	rem.s32 	%r36, %r1, %r26;
	mul.lo.s32 	%r4, %r36, %r25;
	not.b32 	%r37, %r50;
	add.s32 	%r5, %r25, %r37;
	and.b32  	%r38, %r5, 96;
	setp.eq.s32 	%p4, %r38, 96;
	@%p4 bra 	$L__BB2_4;
	shr.u32 	%r39, %r5, 5;
	add.s32 	%r40, %r39, 1;
	and.b32  	%r41, %r40, 3;
	add.s32 	%r46, %r50, %r4;
	add.s32 	%r45, %r50, %r3;
	neg.s32 	%r44, %r41;
	shl.b32 	%r42, %r40, 5;
	and.b32  	%r43, %r42, 96;
	add.s32 	%r50, %r50, %r43;
$L__BB2_3:
	.pragma "nounroll";
	mul.wide.s32 	%rd10, %r46, 16;
	add.s64 	%rd11, %rd2, %rd10;
	mul.wide.s32 	%rd12, %r45, 16;
	add.s64 	%rd13, %rd1, %rd12;
	add.s64 	%rd14, %rd3, %rd12;
	ld.global.v2.f64 	{%fd2, %fd3}, [%rd14];
	ld.global.v2.f64 	{%fd4, %fd5}, [%rd11];
	mul.f64 	%fd6, %fd2, %fd4;
	mul.f64 	%fd7, %fd3, %fd5;
	sub.f64 	%fd8, %fd6, %fd7;
	mul.f64 	%fd9, %fd1, %fd8;
	mul.f64 	%fd10, %fd2, %fd5;
	fma.rn.f64 	%fd11, %fd3, %fd4, %fd10;
	mul.f64 	%fd12, %fd1, %fd11;
	st.global.v2.f64 	[%rd13], {%fd9, %fd12};
	add.s32 	%r46, %r46, 32;
	add.s32 	%r45, %r45, 32;
	add.s32 	%r44, %r44, 1;
	setp.ne.s32 	%p5, %r44, 0;
	@%p5 bra 	$L__BB2_3;
$L__BB2_4:
	setp.lt.u32 	%p6, %r5, 96;
	@%p6 bra 	$L__BB2_7;
	add.s64 	%rd4, %rd3, 1024;
	add.s32 	%r49, %r50, %r3;
	add.s64 	%rd5, %rd1, 1024;
	add.s64 	%rd6, %rd2, 1024;
	add.s32 	%r48, %r50, %r4;
$L__BB2_6:
	mul.wide.s32 	%rd15, %r49, 16;
	add.s64 	%rd16, %rd4, %rd15;
	add.s64 	%rd17, %rd5, %rd15;
	mul.wide.s32 	%rd18, %r48, 16;
	add.s64 	%rd19, %rd6, %rd18;
	ld.global.v2.f64 	{%fd13, %fd14}, [%rd16+-1024];
	ld.global.v2.f64 	{%fd15, %fd16}, [%rd19+-1024];
	mul.f64 	%fd17, %fd13, %fd15;
	mul.f64 	%fd18, %fd14, %fd16;
	sub.f64 	%fd19, %fd17, %fd18;
	mul.f64 	%fd20, %fd1, %fd19;
	mul.f64 	%fd21, %fd13, %fd16;
	fma.rn.f64 	%fd22, %fd14, %fd15, %fd21;
	mul.f64 	%fd23, %fd1, %fd22;
	st.global.v2.f64 	[%rd17+-1024], {%fd20, %fd23};
	ld.global.v2.f64 	{%fd24, %fd25}, [%rd16+-512];
	ld.global.v2.f64 	{%fd26, %fd27}, [%rd19+-512];
	mul.f64 	%fd28, %fd24, %fd26;
	mul.f64 	%fd29, %fd25, %fd27;
	sub.f64 	%fd30, %fd28, %fd29;
	mul.f64 	%fd31, %fd1, %fd30;
	mul.f64 	%fd32, %fd24, %fd27;
	fma.rn.f64 	%fd33, %fd25, %fd26, %fd32;
	mul.f64 	%fd34, %fd1, %fd33;
	st.global.v2.f64 	[%rd17+-512], {%fd31, %fd34};
	ld.global.v2.f64 	{%fd35, %fd36}, [%rd16];
	ld.global.v2.f64 	{%fd37, %fd38}, [%rd19];
	mul.f64 	%fd39, %fd35, %fd37;
	mul.f64 	%fd40, %fd36, %fd38;
	sub.f64 	%fd41, %fd39, %fd40;
	mul.f64 	%fd42, %fd1, %fd41;
	mul.f64 	%fd43, %fd35, %fd38;
	fma.rn.f64 	%fd44, %fd36, %fd37, %fd43;
	mul.f64 	%fd45, %fd1, %fd44;
	st.global.v2.f64 	[%rd17], {%fd42, %fd45};
	ld.global.v2.f64 	{%fd46, %fd47}, [%rd16+512];
	ld.global.v2.f64 	{%fd48, %fd49}, [%rd19+512];
	mul.f64 	%fd50, %fd46, %fd48;
	mul.f64 	%fd51, %fd47, %fd49;
	sub.f64 	%fd52, %fd50, %fd51;
	mul.f64 	%fd53, %fd1, %fd52;
	mul.f64 	%fd54, %fd46, %fd49;
	fma.rn.f64 	%fd55, %fd47, %fd48, %fd54;
	mul.f64 	%fd56, %fd1, %fd55;
	st.global.v2.f64 	[%rd17+512], {%fd53, %fd56};
	add.s32 	%r50, %r50, 128;
	add.s32 	%r49, %r49, 128;
	add.s32 	%r48, %r48, 128;
	setp.lt.s32 	%p7, %r50, %r25;
	@%p7 bra 	$L__BB2_6;
$L__BB2_7:
	ret;

}
	// .globl	_Z18getScoreMap_kernelPdS_S_S_PiS0_iiiiii
.visible .entry _Z18getScoreMap_kernelPdS_S_S_PiS0_iiiiii(
	.param .u64 .ptr .align 1 _Z18getScoreMap_kernelPdS_S_S_PiS0_iiiiii_param_0,
	.param .u64 .ptr .align 1 _Z18getScoreMap_kernelPdS_S_S_PiS0_iiiiii_param_1,
	.param .u64 .ptr .align 1 _Z18getScoreMap_kernelPdS_S_S_PiS0_iiiiii_param_2,
	.param .u64 .ptr .align 1 _Z18getScoreMap_kernelPdS_S_S_PiS0_iiiiii_param_3,
	.param .u64 .ptr .align 1 _Z18getScoreMap_kernelPdS_S_S_PiS0_iiiiii_param_4,
	.param .u64 .ptr .align 1 _Z18getScoreMap_kernelPdS_S_S_PiS0_iiiiii_param_5,
	.param .u32 _Z18getScoreMap_kernelPdS_S_S_PiS0_iiiiii_param_6,
	.param .u32 _Z18getScoreMap_kernelPdS_S_S_PiS0_iiiiii_param_7,
	.param .u32 _Z18getScoreMap_kernelPdS_S_S_PiS0_iiiiii_param_8,
	.param .u32 _Z18getScoreMap_kernelPdS_S_S_PiS0_iiiiii_param_9,
	.param .u32 _Z18getScoreMap_kernelPdS_S_S_PiS0_iiiiii_param_10,
	.param .u32 _Z18getScoreMap_kernelPdS_S_S_PiS0_iiiiii_param_11
)
{
	.reg .pred 	%p<9>;
	.reg .b32 	%r<46>;
	.reg .b64 	%rd<32>;
	.reg .b64 	%fd<23>;

	ld.param.u64 	%rd4, [_Z18getScoreMap_kernelPdS_S_S_PiS0_iiiiii_param_0];
	ld.param.u64 	%rd5, [_Z18getScoreMap_kernelPdS_S_S_PiS0_iiiiii_param_1];
	ld.param.u64 	%rd6, [_Z18getScoreMap_kernelPdS_S_S_PiS0_iiiiii_param_2];
	ld.param.u64 	%rd7, [_Z18getScoreMap_kernelPdS_S_S_PiS0_iiiiii_param_3];
	ld.param.u64 	%rd8, [_Z18getScoreMap_kernelPdS_S_S_PiS0_iiiiii_param_4];
	ld.param.u64 	%rd9, [_Z18getScoreMap_kernelPdS_S_S_PiS0_iiiiii_param_5];
	ld.param.u32 	%r20, [_Z18getScoreMap_kernelPdS_S_S_PiS0_iiiiii_param_6];
	ld.param.u32 	%r16, [_Z18getScoreMap_kernelPdS_S_S_PiS0_iiiiii_param_7];
	ld.param.u32 	%r17, [_Z18getScoreMap_kernelPdS_S_S_PiS0_iiiiii_param_8];
	ld.param.u32 	%r18, [_Z18getScoreMap_kernelPdS_S_S_PiS0_iiiiii_param_9];
	ld.param.u32 	%r21, [_Z18getScoreMap_kernelPdS_S_S_PiS0_iiiiii_param_10];
	ld.param.u32 	%r19, [_Z18getScoreMap_kernelPdS_S_S_PiS0_iiiiii_param_11];
	cvta.to.global.u64 	%rd10, %rd8;
	cvta.to.global.u64 	%rd11, %rd9;
	mov.u32 	%r22, %ntid.x;
	mov.u32 	%r23, %ctaid.x;
	mov.u32 	%r24, %tid.x;
	mad.lo.s32 	%r1, %r22, %r23, %r24;
	shr.s32 	%r2, %r1, 5;
	div.s32 	%r3, %r2, %r17;
	mul.lo.s32 	%r25, %r3, %r17;
	sub.s32 	%r26, %r2, %r25;
	mul.wide.s32 	%rd12, %r3, 4;
	add.s64 	%rd13, %rd11, %rd12;
	ld.global.u32 	%r5, [%rd13];
	add.s64 	%rd14, %rd10, %rd12;
	ld.global.u32 	%r6, [%rd14];
	mul.lo.s32 	%r27, %r17, %r20;
	setp.ge.s32 	%p1, %r2, %r27;
	sub.s32 	%r28, %r21, %r5;
	setp.gt.s32 	%p2, %r26, %r28;
	or.pred  	%p3, %p1, %p2;
	@%p3 bra 	$L__BB3_8;
	cvta.to.global.u64 	%rd15, %rd7;
	cvta.to.global.u64 	%rd16, %rd5;
	shr.s32 	%r30, %r1, 31;
	shr.u32 	%r31, %r30, 27;
	add.s32 	%r32, %r1, %r31;
	and.b32  	%r33, %r32, -32;
	sub.s32 	%r45, %r1, %r33;
	mul.lo.s32 	%r8, %r17, %r16;
	mul.lo.s32 	%r34, %r19, %r8;
	mul.wide.s32 	%rd17, %r34, 8;
	add.s64 	%rd1, %rd16, %rd17;
	mul.wide.s32 	%rd18, %r3, 8;
	add.s64 	%rd19, %rd15, %rd18;
	ld.global.f64 	%fd1, [%rd19];
	sub.s32 	%r9, %r18, %r6;
	setp.gt.s32 	%p4, %r45, %r9;
	@%p4 bra 	$L__BB3_8;
	mul.lo.s32 	%r10, %r16, %r2;
	mul.lo.s32 	%r11, %r26, %r16;
	add.s32 	%r35, %r5, %r26;
	mul.lo.s32 	%r12, %r35, %r16;
	sub.s32 	%r36, %r12, %r16;
	mad.lo.s32 	%r37, %r3, %r8, %r36;
	add.s32 	%r13, %r37, -1;
	cvta.to.global.u64 	%rd2, %rd6;
	cvta.to.global.u64 	%rd3, %rd4;
	sqrt.rn.f64 	%fd2, %fd1;
$L__BB3_3:
	add.s32 	%r38, %r45, %r11;
	add.s32 	%r39, %r45, %r6;
	add.s32 	%r40, %r39, %r12;
	add.s32 	%r41, %r38, %r6;
	add.s32 	%r42, %r45, %r12;
	add.s32 	%r43, %r13, %r39;
	mul.wide.s32 	%rd20, %r40, 8;
	add.s64 	%rd21, %rd1, %rd20;
	ld.global.f64 	%fd9, [%rd21];
	mul.wide.s32 	%rd22, %r41, 8;
	add.s64 	%rd23, %rd1, %rd22;
	ld.global.f64 	%fd10, [%rd23];
	sub.f64 	%fd11, %fd9, %fd10;
	mul.wide.s32 	%rd24, %r42, 8;
	add.s64 	%rd25, %rd1, %rd24;
	ld.global.f64 	%fd12, [%rd25];
	sub.f64 	%fd13, %fd11, %fd12;
	mul.wide.s32 	%rd26, %r38, 8;
	add.s64 	%rd27, %rd1, %rd26;
	ld.global.f64 	%fd14, [%rd27];
	add.f64 	%fd15, %fd13, %fd14;
	sqrt.rn.f64 	%fd16, %fd15;
	mul.wide.s32 	%rd28, %r43, 8;
	add.s64 	%rd29, %rd2, %rd28;
	ld.global.f64 	%fd17, [%rd29];
	add.f64 	%fd18, %fd17, %fd17;
	sub.f64 	%fd19, %fd15, %fd18;
	add.f64 	%fd3, %fd1, %fd19;
	mul.f64 	%fd4, %fd2, %fd16;
	abs.f64 	%fd5, %fd3;
	setp.geu.f64 	%p5, %fd5, %fd4;
	@%p5 bra 	$L__BB3_5;
	div.rn.f64 	%fd22, %fd3, %fd4;
	bra.uni 	$L__BB3_7;
$L__BB3_5:
	mul.f64 	%fd21, %fd4, 0d3FF2000000000000;
	setp.geu.f64 	%p6, %fd5, %fd21;
	mov.f64 	%fd22, 0d3FF0000000000000;
	@%p6 bra 	$L__BB3_7;
	setp.gt.f64 	%p7, %fd3, 0d0000000000000000;
	selp.f64 	%fd22, 0d3FF0000000000000, 0dBFF0000000000000, %p7;
$L__BB3_7:
	add.s32 	%r44, %r45, %r10;
	mul.wide.s32 	%rd30, %r44, 8;
	add.s64 	%rd31, %rd3, %rd30;
	st.global.f64 	[%rd31], %fd22;
	add.s32 	%r45, %r45, 32;
	setp.le.s32 	%p8, %r45, %r9;
	@%p8 bra 	$L__BB3_3;
$L__BB3_8:
	ret;

}
	// .globl	_Z19rowReduceMin_kernelPdPiS0_iiiii
.visible .entry _Z19rowReduceMin_kernelPdPiS0_iiiii(
	.param .u64 .ptr .align 1 _Z19rowReduceMin_kernelPdPiS0_iiiii_param_0,
	.param .u64 .ptr .align 1 _Z19rowReduceMin_kernelPdPiS0_iiiii_param_1,
	.param .u64 .ptr .align 1 _Z19rowReduceMin_kernelPdPiS0_iiiii_param_2,
	.param .u32 _Z19rowReduceMin_kernelPdPiS0_iiiii_param_3,
	.param .u32 _Z19rowReduceMin_kernelPdPiS0_iiiii_param_4,
	.param .u32 _Z19rowReduceMin_kernelPdPiS0_iiiii_param_5,
	.param .u32 _Z19rowReduceMin_kernelPdPiS0_iiiii_param_6,
	.param .u32 _Z19rowReduceMin_kernelPdPiS0_iiiii_param_7
)
{
	.reg .pred 	%p<52>;
	.reg .b16 	%rs<6>;
	.reg .b32 	%r<173>;
	.reg .b64 	%rd<20>;
	.reg .b64 	%fd<98>;
	// demoted variable
	.shared .align 8 .b8 _ZZ19rowReduceMin_kernelPdPiS0_iiiiiE11row_minVals[2048];
	// demoted variable
	.shared .align 4 .b8 _ZZ19rowReduceMin_kernelPdPiS0_iiiiiE11row_xargmin[1024];
	ld.param.u64 	%rd2, [_Z19rowReduceMin_kernelPdPiS0_iiiii_param_0];
	ld.param.u64 	%rd3, [_Z19rowReduceMin_kernelPdPiS0_iiiii_param_1];
	ld.param.u64 	%rd4, [_Z19rowReduceMin_kernelPdPiS0_iiiii_param_2];
	ld.param.u32 	%r56, [_Z19rowReduceMin_kernelPdPiS0_iiiii_param_3];
	ld.param.u32 	%r53, [_Z19rowReduceMin_kernelPdPiS0_iiiii_param_4];
	ld.param.u32 	%r54, [_Z19rowReduceMin_kernelPdPiS0_iiiii_param_5];
	ld.param.u32 	%r55, [_Z19rowReduceMin_kernelPdPiS0_iiiii_param_6];
	ld.param.u32 	%r57, [_Z19rowReduceMin_kernelPdPiS0_iiiii_param_7];
	cvta.to.global.u64 	%rd1, %rd2;
	cvta.to.global.u64 	%rd5, %rd4;
	cvta.to.global.u64 	%rd6, %rd3;
	mov.u32 	%r58, %ntid.x;
	mov.u32 	%r59, %ctaid.x;
	mov.u32 	%r60, %tid.x;
	mad.lo.s32 	%r1, %r58, %r59, %r60;
	shr.s32 	%r61, %r1, 5;
	div.s32 	%r2, %r61, %r57;
	mul.lo.s32 	%r62, %r2, %r57;
	sub.s32 	%r63, %r61, %r62;
	mul.wide.s32 	%rd7, %r2, 4;
	add.s64 	%rd8, %rd6, %rd7;
	ld.global.u32 	%r4, [%rd8];
	add.s64 	%rd9, %rd5, %rd7;
	ld.global.u32 	%r64, [%rd9];
	sub.s32 	%r65, %r57, %r64;
	mul.lo.s32 	%r67, %r55, %r56;
	setp.ge.s32 	%p1, %r61, %r67;
	setp.gt.s32 	%p2, %r63, %r65;
	or.pred  	%p3, %p1, %p2;
	@%p3 bra 	$L__BB4_31;
	shr.s32 	%r69, %r1, 31;
	shr.u32 	%r70, %r69, 27;
	add.s32 	%r71, %r1, %r70;
	and.b32  	%r72, %r71, -32;
	sub.s32 	%r5, %r1, %r72;
	shr.u32 	%r73, %r69, 24;
	add.s32 	%r74, %r1, %r73;
	and.b32  	%r75, %r74, 65280;
	sub.s32 	%r76, %r1, %r75;
	cvt.u16.u32 	%rs1, %r76;
	mad.lo.s32 	%r77, %r2, %r54, %r63;
	mul.lo.s32 	%r6, %r77, %r53;
	sub.s32 	%r78, %r55, %r4;
	setp.gt.s32 	%p4, %r5, %r78;
	mov.b32 	%r171, 0;
	mov.f64 	%fd93, 0d3FF199999999999A;
	@%p4 bra 	$L__BB4_14;
	add.s32 	%r81, %r4, %r5;
	sub.s32 	%r82, %r55, %r81;
	shr.u32 	%r83, %r82, 5;
	add.s32 	%r7, %r83, 1;
	and.b32  	%r8, %r7, 15;
	setp.lt.u32 	%p5, %r82, 480;
	mov.f64 	%fd93, 0d3FF199999999999A;
	mov.b32 	%r171, 0;
	mov.u32 	%r159, %r5;
	@%p5 bra 	$L__BB4_5;
	add.s32 	%r155, %r5, %r6;
	and.b32  	%r85, %r7, 268435440;
	neg.s32 	%r154, %r85;
	mov.f64 	%fd93, 0d3FF199999999999A;
	mov.b32 	%r171, 0;
	mov.u32 	%r159, %r5;
$L__BB4_4:
	.pragma "nounroll";
	mul.wide.s32 	%rd10, %r155, 8;
	add.s64 	%rd11, %rd1, %rd10;
	ld.global.f64 	%fd28, [%rd11];
	setp.lt.f64 	%p6, %fd28, %fd93;
	selp.f64 	%fd29, %fd28, %fd93, %p6;
	selp.b32 	%r86, %r159, %r171, %p6;
	ld.global.f64 	%fd30, [%rd11+256];
	setp.lt.f64 	%p7, %fd30, %fd29;
	selp.f64 	%fd31, %fd30, %fd29, %p7;
	add.s32 	%r87, %r159, 32;
	selp.b32 	%r88, %r87, %r86, %p7;
	ld.global.f64 	%fd32, [%rd11+512];
	setp.lt.f64 	%p8, %fd32, %fd31;
	selp.f64 	%fd33, %fd32, %fd31, %p8;
	add.s32 	%r89, %r159, 64;
	selp.b32 	%r90, %r89, %r88, %p8;
	ld.global.f64 	%fd34, [%rd11+768];
	setp.lt.f64 	%p9, %fd34, %fd33;
	selp.f64 	%fd35, %fd34, %fd33, %p9;
	add.s32 	%r91, %r159, 96;
	selp.b32 	%r92, %r91, %r90, %p9;
	ld.global.f64 	%fd36, [%rd11+1024];
	setp.lt.f64 	%p10, %fd36, %fd35;
	selp.f64 	%fd37, %fd36, %fd35, %p10;
	add.s32 	%r93, %r159, 128;
	selp.b32 	%r94, %r93, %r92, %p10;
	ld.global.f64 	%fd38, [%rd11+1280];
	setp.lt.f64 	%p11, %fd38, %fd37;
	selp.f64 	%fd39, %fd38, %fd37, %p11;
	add.s32 	%r95, %r159, 160;
	selp.b32 	%r96, %r95, %r94, %p11;
	ld.global.f64 	%fd40, [%rd11+1536];
	setp.lt.f64 	%p12, %fd40, %fd39;
	selp.f64 	%fd41, %fd40, %fd39, %p12;
	add.s32 	%r97, %r159, 192;
	selp.b32 	%r98, %r97, %r96, %p12;
	ld.global.f64 	%fd42, [%rd11+1792];
	setp.lt.f64 	%p13, %fd42, %fd41;
	selp.f64 	%fd43, %fd42, %fd41, %p13;
	add.s32 	%r99, %r159, 224;
	selp.b32 	%r100, %r99, %r98, %p13;
	ld.global.f64 	%fd44, [%rd11+2048];
	setp.lt.f64 	%p14, %fd44, %fd43;
	selp.f64 	%fd45, %fd44, %fd43, %p14;
	add.s32 	%r101, %r159, 256;
	selp.b32 	%r102, %r101, %r100, %p14;
	ld.global.f64 	%fd46, [%rd11+2304];
	setp.lt.f64 	%p15, %fd46, %fd45;
	selp.f64 	%fd47, %fd46, %fd45, %p15;
	add.s32 	%r103, %r159, 288;
	selp.b32 	%r104, %r103, %r102, %p15;
	ld.global.f64 	%fd48, [%rd11+2560];
	setp.lt.f64 	%p16, %fd48, %fd47;
	selp.f64 	%fd49, %fd48, %fd47, %p16;
	add.s32 	%r105, %r159, 320;
	selp.b32 	%r106, %r105, %r104, %p16;
	ld.global.f64 	%fd50, [%rd11+2816];
	setp.lt.f64 	%p17, %fd50, %fd49;
	selp.f64 	%fd51, %fd50, %fd49, %p17;
	add.s32 	%r107, %r159, 352;
	selp.b32 	%r108, %r107, %r106, %p17;
	ld.global.f64 	%fd52, [%rd11+3072];
	setp.lt.f64 	%p18, %fd52, %fd51;
	selp.f64 	%fd53, %fd52, %fd51, %p18;
	add.s32 	%r109, %r159, 384;
	selp.b32 	%r110, %r109, %r108, %p18;
	ld.global.f64 	%fd54, [%rd11+3328];
	setp.lt.f64 	%p19, %fd54, %fd53;
	selp.f64 	%fd55, %fd54, %fd53, %p19;
	add.s32 	%r111, %r159, 416;
	selp.b32 	%r112, %r111, %r110, %p19;
	ld.global.f64 	%fd56, [%rd11+3584];
	setp.lt.f64 	%p20, %fd56, %fd55;
	selp.f64 	%fd57, %fd56, %fd55, %p20;
	add.s32 	%r113, %r159, 448;
	selp.b32 	%r114, %r113, %r112, %p20;
	ld.global.f64 	%fd58, [%rd11+3840];
	setp.lt.f64 	%p21, %fd58, %fd57;
	selp.f64 	%fd93, %fd58, %fd57, %p21;
	add.s32 	%r115, %r159, 480;
	selp.b32 	%r171, %r115, %r114, %p21;
	add.s32 	%r159, %r159, 512;
	add.s32 	%r155, %r155, 512;
	add.s32 	%r154, %r154, 16;
	setp.ne.s32 	%p22, %r154, 0;
	@%p22 bra 	$L__BB4_4;
$L__BB4_5:
	setp.eq.s32 	%p23, %r8, 0;
	@%p23 bra 	$L__BB4_14;
	and.b32  	%r23, %r7, 7;
	setp.lt.u32 	%p24, %r8, 8;
	@%p24 bra 	$L__BB4_8;
	add.s32 	%r117, %r159, %r6;
	mul.wide.s32 	%rd12, %r117, 8;
	add.s64 	%rd13, %rd1, %rd12;
	ld.global.f64 	%fd60, [%rd13];
	setp.lt.f64 	%p25, %fd60, %fd93;
	selp.f64 	%fd61, %fd60, %fd93, %p25;
	selp.b32 	%r118, %r159, %r171, %p25;
	add.s32 	%r119, %r159, 32;
	ld.global.f64 	%fd62, [%rd13+256];
	setp.lt.f64 	%p26, %fd62, %fd61;
	selp.f64 	%fd63, %fd62, %fd61, %p26;
	selp.b32 	%r120, %r119, %r118, %p26;
	add.s32 	%r121, %r159, 64;
	ld.global.f64 	%fd64, [%rd13+512];
	setp.lt.f64 	%p27, %fd64, %fd63;
	selp.f64 	%fd65, %fd64, %fd63, %p27;
	selp.b32 	%r122, %r121, %r120, %p27;
	add.s32 	%r123, %r159, 96;
	ld.global.f64 	%fd66, [%rd13+768];
	setp.lt.f64 	%p28, %fd66, %fd65;
	selp.f64 	%fd67, %fd66, %fd65, %p28;
	selp.b32 	%r124, %r123, %r122, %p28;
	add.s32 	%r125, %r159, 128;
	ld.global.f64 	%fd68, [%rd13+1024];
	setp.lt.f64 	%p29, %fd68, %fd67;
	selp.f64 	%fd69, %fd68, %fd67, %p29;
	selp.b32 	%r126, %r125, %r124, %p29;
	add.s32 	%r127, %r159, 160;
	ld.global.f64 	%fd70, [%rd13+1280];
	setp.lt.f64 	%p30, %fd70, %fd69;
	selp.f64 	%fd71, %fd70, %fd69, %p30;
	selp.b32 	%r128, %r127, %r126, %p30;
	add.s32 	%r129, %r159, 192;
	ld.global.f64 	%fd72, [%rd13+1536];
	setp.lt.f64 	%p31, %fd72, %fd71;
	selp.f64 	%fd73, %fd72, %fd71, %p31;
	selp.b32 	%r130, %r129, %r128, %p31;
	add.s32 	%r131, %r159, 224;
	ld.global.f64 	%fd74, [%rd13+1792];
	setp.lt.f64 	%p32, %fd74, %fd73;
	selp.f64 	%fd93, %fd74, %fd73, %p32;
	selp.b32 	%r171, %r131, %r130, %p32;
	add.s32 	%r159, %r159, 256;
$L__BB4_8:
	setp.eq.s32 	%p33, %r23, 0;
	@%p33 bra 	$L__BB4_14;
	and.b32  	%r29, %r7, 3;
	setp.lt.u32 	%p34, %r23, 4;
	@%p34 bra 	$L__BB4_11;
	add.s32 	%r133, %r159, %r6;
	mul.wide.s32 	%rd14, %r133, 8;
	add.s64 	%rd15, %rd1, %rd14;
	ld.global.f64 	%fd76, [%rd15];
	setp.lt.f64 	%p35, %fd76, %fd93;
	selp.f64 	%fd77, %fd76, %fd93, %p35;
	selp.b32 	%r134, %r159, %r171, %p35;
	add.s32 	%r135, %r159, 32;
	ld.global.f64 	%fd78, [%rd15+256];
	setp.lt.f64 	%p36, %fd78, %fd77;
	selp.f64 	%fd79, %fd78, %fd77, %p36;
	selp.b32 	%r136, %r135, %r134, %p36;
	add.s32 	%r137, %r159, 64;
	ld.global.f64 	%fd80, [%rd15+512];
	setp.lt.f64 	%p37, %fd80, %fd79;
	selp.f64 	%fd81, %fd80, %fd79, %p37;
	selp.b32 	%r138, %r137, %r136, %p37;
	add.s32 	%r139, %r159, 96;
	ld.global.f64 	%fd82, [%rd15+768];
	setp.lt.f64 	%p38, %fd82, %fd81;
	selp.f64 	%fd93, %fd82, %fd81, %p38;
	selp.b32 	%r171, %r139, %r138, %p38;
	add.s32 	%r159, %r159, 128;
$L__BB4_11:
	setp.eq.s32 	%p39, %r29, 0;
	@%p39 bra 	$L__BB4_14;
	add.s32 	%r168, %r159, %r6;
	neg.s32 	%r167, %r29;
$L__BB4_13:
	.pragma "nounroll";
	mul.wide.s32 	%rd16, %r168, 8;
	add.s64 	%rd17, %rd1, %rd16;
	ld.global.f64 	%fd83, [%rd17];
	setp.lt.f64 	%p40, %fd83, %fd93;
	selp.f64 	%fd93, %fd83, %fd93, %p40;
	selp.b32 	%r171, %r159, %r171, %p40;
	add.s32 	%r159, %r159, 32;
	add.s32 	%r168, %r168, 32;
	add.s32 	%r167, %r167, 1;
	setp.ne.s32 	%p41, %r167, 0;
	@%p41 bra 	$L__BB4_13;
$L__BB4_14:
	shr.s16 	%rs2, %rs1, 15;
	shr.u16 	%rs3, %rs2, 11;
	add.s16 	%rs4, %rs1, %rs3;
	shr.s16 	%rs5, %rs4, 5;
	mul.wide.s16 	%r140, %rs5, 256;
	mov.u32 	%r141, _ZZ19rowReduceMin_kernelPdPiS0_iiiiiE11row_minVals;
	add.s32 	%r46, %r141, %r140;
	shl.b32 	%r142, %r5, 3;
	add.s32 	%r47, %r46, %r142;
	st.shared.f64 	[%r47], %fd93;
	mul.wide.s16 	%r143, %rs5, 128;
	mov.u32 	%r144, _ZZ19rowReduceMin_kernelPdPiS0_iiiiiE11row_xargmin;
	add.s32 	%r48, %r144, %r143;
	shl.b32 	%r145, %r5, 2;
	add.s32 	%r49, %r48, %r145;
	st.shared.u32 	[%r49], %r171;
	and.b32  	%r146, %r5, 1;
	setp.eq.b32 	%p42, %r146, 1;
	@%p42 bra 	$L__BB4_17;
	ld.shared.f64 	%fd14, [%r47+8];
	setp.leu.f64 	%p43, %fd93, %fd14;
	@%p43 bra 	$L__BB4_17;
	st.shared.f64 	[%r47], %fd14;
	ld.shared.u32 	%r147, [%r49+4];
	st.shared.u32 	[%r49], %r147;
	mov.f64 	%fd93, %fd14;
$L__BB4_17:
	and.b32  	%r148, %r5, 3;
	setp.ne.s32 	%p44, %r148, 0;
	@%p44 bra 	$L__BB4_20;
	ld.shared.f64 	%fd16, [%r47+16];
	setp.leu.f64 	%p45, %fd93, %fd16;
	@%p45 bra 	$L__BB4_20;
	st.shared.f64 	[%r47], %fd16;
	ld.shared.u32 	%r149, [%r49+8];
	st.shared.u32 	[%r49], %r149;
	mov.f64 	%fd93, %fd16;
$L__BB4_20:
	and.b32  	%r150, %r5, 7;
	setp.ne.s32 	%p46, %r150, 0;
	@%p46 bra 	$L__BB4_23;
	ld.shared.f64 	%fd18, [%r47+32];
	setp.leu.f64 	%p47, %fd93, %fd18;
	@%p47 bra 	$L__BB4_23;
	st.shared.f64 	[%r47], %fd18;
	ld.shared.u32 	%r151, [%r49+16];
	st.shared.u32 	[%r49], %r151;
	mov.f64 	%fd93, %fd18;
$L__BB4_23:
	and.b32  	%r152, %r5, 15;
	setp.ne.s32 	%p48, %r152, 0;
	@%p48 bra 	$L__BB4_31;
	ld.shared.f64 	%fd20, [%r47+64];
	setp.leu.f64 	%p49, %fd93, %fd20;
	@%p49 bra 	$L__BB4_26;
	st.shared.f64 	[%r47], %fd20;
	ld.shared.u32 	%r153, [%r49+32];
	st.shared.u32 	[%r49], %r153;
$L__BB4_26:
	setp.ne.s32 	%p50, %r5, 0;
	@%p50 bra 	$L__BB4_31;
	ld.shared.f64 	%fd97, [%r46];
	ld.shared.f64 	%fd22, [%r46+128];
	setp.gt.f64 	%p51, %fd97, %fd22;
	@%p51 bra 	$L__BB4_29;
	ld.shared.u32 	%r172, [%r48];
	bra.uni 	$L__BB4_30;
$L__BB4_29:
	st.shared.f64 	[%r46], %fd22;
	ld.shared.u32 	%r172, [%r48+64];
	st.shared.u32 	[%r48], %r172;
	mov.f64 	%fd97, %fd22;
$L__BB4_30:
	cvt.rn.f64.s32 	%fd84, %r172;
	mul.wide.s32 	%rd18, %r6, 8;
	add.s64 	%rd19, %rd1, %rd18;
	st.global.f64 	[%rd19], %fd84;
	st.global.f64 	[%rd19+8], %fd97;
$L__BB4_31:
	ret;

}
	// .globl	_Z22columnReduceMin_kernelPdPiS0_S_S0_S0_iiiii
.visible .entry _Z22columnReduceMin_kernelPdPiS0_S_S0_S0_iiiii(
	.param .u64 .ptr .align 1 _Z22columnReduceMin_kernelPdPiS0_S_S0_S0_iiiii_param_0,
	.param .u64 .ptr .align 1 _Z22columnReduceMin_kernelPdPiS0_S_S0_S0_iiiii_param_1,
	.param .u64 .ptr .align 1 _Z22columnReduceMin_kernelPdPiS0_S_S0_S0_iiiii_param_2,
	.param .u64 .ptr .align 1 _Z22columnReduceMin_kernelPdPiS0_S_S0_S0_iiiii_param_3,
	.param .u64 .ptr .align 1 _Z22columnReduceMin_kernelPdPiS0_S_S0_S0_iiiii_param_4,
	.param .u64 .ptr .align 1 _Z22columnReduceMin_kernelPdPiS0_S_S0_S0_iiiii_param_5,
	.param .u32 _Z22columnReduceMin_kernelPdPiS0_S_S0_S0_iiiii_param_6,
	.param .u32 _Z22columnReduceMin_kernelPdPiS0_S_S0_S0_iiiii_param_7,
	.param .u32 _Z22columnReduceMin_kernelPdPiS0_S_S0_S0_iiiii_param_8,
	.param .u32 _Z22columnReduceMin_kernelPdPiS0_S_S0_S0_iiiii_param_9,
	.param .u32 _Z22columnReduceMin_kernelPdPiS0_S_S0_S0_iiiii_param_10
)
{
	.reg .pred 	%p<15>;
	.reg .b16 	%rs<6>;
	.reg .b32 	%r<75>;
	.reg .b64 	%rd<20>;
	.reg .b64 	%fd<26>;
	// demoted variable
	.shared .align 8 .b8 _ZZ22columnReduceMin_kernelPdPiS0_S_S0_S0_iiiiiE11col_minVals[2048];
	// demoted variable
	.shared .align 4 .b8 _ZZ22columnReduceMin_kernelPdPiS0_S_S0_S0_iiiiiE11col_xargmin[1024];
	// demoted variable
	.shared .align 4 .b8 _ZZ22columnReduceMin_kernelPdPiS0_S_S0_S0_iiiiiE11col_yargmin[1024];
	ld.param.u64 	%rd3, [_Z22columnReduceMin_kernelPdPiS0_S_S0_S0_iiiii_param_0];
	ld.param.u64 	%rd4, [_Z22columnReduceMin_kernelPdPiS0_S_S0_S0_iiiii_param_2];
	ld.param.u64 	%rd5, [_Z22columnReduceMin_kernelPdPiS0_S_S0_S0_iiiii_param_3];
	ld.param.u64 	%rd6, [_Z22columnReduceMin_kernelPdPiS0_S_S0_S0_iiiii_param_4];
	ld.param.u64 	%rd7, [_Z22columnReduceMin_kernelPdPiS0_S_S0_S0_iiiii_param_5];
	ld.param.u32 	%r30, [_Z22columnReduceMin_kernelPdPiS0_S_S0_S0_iiiii_param_6];
	ld.param.u32 	%r27, [_Z22columnReduceMin_kernelPdPiS0_S_S0_S0_iiiii_param_7];
	ld.param.u32 	%r28, [_Z22columnReduceMin_kernelPdPiS0_S_S0_S0_iiiii_param_8];
	ld.param.u32 	%r29, [_Z22columnReduceMin_kernelPdPiS0_S_S0_S0_iiiii_param_10];
	mov.u32 	%r31, %ntid.x;
	mov.u32 	%r32, %ctaid.x;
	mov.u32 	%r33, %tid.x;
	mad.lo.s32 	%r1, %r31, %r32, %r33;
	shr.s32 	%r2, %r1, 5;
	setp.ge.s32 	%p1, %r2, %r30;
	@%p1 bra 	$L__BB5_23;
	cvta.to.global.u64 	%rd8, %rd4;
	shr.s32 	%r35, %r1, 31;
	shr.u32 	%r36, %r35, 27;
	add.s32 	%r37, %r1, %r36;
	and.b32  	%r38, %r37, -32;
	sub.s32 	%r3, %r1, %r38;
	shr.u32 	%r39, %r35, 24;
	add.s32 	%r40, %r1, %r39;
	and.b32  	%r41, %r40, 65280;
	sub.s32 	%r42, %r1, %r41;
	cvt.u16.u32 	%rs1, %r42;
	mul.wide.s32 	%rd9, %r2, 4;
	add.s64 	%rd10, %rd8, %rd9;
	ld.global.u32 	%r43, [%rd10];
	sub.s32 	%r4, %r29, %r43;
	setp.gt.s32 	%p2, %r3, %r4;
	mov.b32 	%r69, 0;
	mov.f64 	%fd23, 0d3FF199999999999A;
	mov.u32 	%r70, %r69;
	@%p2 bra 	$L__BB5_6;
	mul.lo.s32 	%r5, %r28, %r2;
	cvta.to.global.u64 	%rd1, %rd3;
	mov.f64 	%fd23, 0d3FF199999999999A;
	mov.b32 	%r70, 0;
	mov.u32 	%r66, %r3;
	mov.u32 	%r69, %r70;
$L__BB5_3:
	add.s32 	%r45, %r66, %r5;
	mul.lo.s32 	%r46, %r45, %r27;
	mul.wide.s32 	%rd11, %r46, 8;
	add.s64 	%rd2, %rd1, %rd11;
	ld.global.f64 	%fd2, [%rd2+8];
	setp.geu.f64 	%p3, %fd2, %fd23;
	@%p3 bra 	$L__BB5_5;
	ld.global.f64 	%fd17, [%rd2];
	add.f64 	%fd18, %fd17, 0d3FE0000000000000;
	cvt.rzi.s32.f64 	%r69, %fd18;
	mov.f64 	%fd23, %fd2;
	mov.u32 	%r70, %r66;
$L__BB5_5:
	add.s32 	%r66, %r66, 32;
	setp.le.s32 	%p4, %r66, %r4;
	@%p4 bra 	$L__BB5_3;
$L__BB5_6:
	shr.s16 	%rs2, %rs1, 15;
	shr.u16 	%rs3, %rs2, 11;
	add.s16 	%rs4, %rs1, %rs3;
	shr.s16 	%rs5, %rs4, 5;
	mul.wide.s16 	%r47, %rs5, 256;
	mov.u32 	%r48, _ZZ22columnReduceMin_kernelPdPiS0_S_S0_S0_iiiiiE11col_minVals;
	add.s32 	%r15, %r48, %r47;
	shl.b32 	%r49, %r3, 3;
	add.s32 	%r16, %r15, %r49;
	st.shared.f64 	[%r16], %fd23;
	mul.wide.s16 	%r50, %rs5, 128;
	mov.u32 	%r51, _ZZ22columnReduceMin_kernelPdPiS0_S_S0_S0_iiiiiE11col_xargmin;
	add.s32 	%r17, %r51, %r50;
	shl.b32 	%r52, %r3, 2;
	add.s32 	%r18, %r17, %r52;
	st.shared.u32 	[%r18], %r69;
	mov.u32 	%r53, _ZZ22columnReduceMin_kernelPdPiS0_S_S0_S0_iiiiiE11col_yargmin;
	add.s32 	%r19, %r53, %r50;
	add.s32 	%r20, %r19, %r52;
	st.shared.u32 	[%r20], %r70;
	and.b32  	%r54, %r3, 1;
	setp.eq.b32 	%p5, %r54, 1;
	@%p5 bra 	$L__BB5_9;
	ld.shared.f64 	%fd5, [%r16+8];
	setp.leu.f64 	%p6, %fd23, %fd5;
	@%p6 bra 	$L__BB5_9;
	st.shared.f64 	[%r16], %fd5;
	ld.shared.u32 	%r55, [%r18+4];
	st.shared.u32 	[%r18], %r55;
	ld.shared.u32 	%r56, [%r20+4];
	st.shared.u32 	[%r20], %r56;
	mov.f64 	%fd23, %fd5;
$L__BB5_9:
	and.b32  	%r57, %r3, 3;
	setp.ne.s32 	%p7, %r57, 0;
	@%p7 bra 	$L__BB5_12;
	ld.shared.f64 	%fd7, [%r16+16];
	setp.leu.f64 	%p8, %fd23, %fd7;
	@%p8 bra 	$L__BB5_12;
	st.shared.f64 	[%r16], %fd7;
	ld.shared.u32 	%r58, [%r18+8];
	st.shared.u32 	[%r18], %r58;
	ld.shared.u32 	%r59, [%r20+8];
	st.shared.u32 	[%r20], %r59;
	mov.f64 	%fd23, %fd7;
$L__BB5_12:
	and.b32  	%r60, %r3, 7;
	setp.ne.s32 	%p9, %r60, 0;
	@%p9 bra 	$L__BB5_15;
	ld.shared.f64 	%fd9, [%r16+32];
	setp.leu.f64 	%p10, %fd23, %fd9;
	@%p10 bra 	$L__BB5_15;
	st.shared.f64 	[%r16], %fd9;
	ld.shared.u32 	%r61, [%r18+16];
	st.shared.u32 	[%r18], %r61;
	ld.shared.u32 	%r62, [%r20+16];
	st.shared.u32 	[%r20], %r62;
	mov.f64 	%fd23, %fd9;
$L__BB5_15:
	and.b32  	%r63, %r3, 15;
	setp.ne.s32 	%p11, %r63, 0;
	@%p11 bra 	$L__BB5_23;
	ld.shared.f64 	%fd11, [%r16+64];
	setp.leu.f64 	%p12, %fd23, %fd11;
	@%p12 bra 	$L__BB5_18;
	st.shared.f64 	[%r16], %fd11;
	ld.shared.u32 	%r64, [%r18+32];
	st.shared.u32 	[%r18], %r64;
	ld.shared.u32 	%r65, [%r20+32];
	st.shared.u32 	[%r20], %r65;
$L__BB5_18:
	setp.ne.s32 	%p13, %r3, 0;
	@%p13 bra 	$L__BB5_23;
	ld.shared.f64 	%fd25, [%r15];
	ld.shared.f64 	%fd13, [%r15+128];
	setp.gt.f64 	%p14, %fd25, %fd13;
	@%p14 bra 	$L__BB5_21;
	ld.shared.u32 	%r74, [%r17];
	ld.shared.u32 	%r73, [%r19];
	bra.uni 	$L__BB5_22;
$L__BB5_21:
	st.shared.f64 	[%r15], %fd13;
	ld.shared.u32 	%r74, [%r17+64];
	st.shared.u32 	[%r17], %r74;
	ld.shared.u32 	%r73, [%r19+64];
	st.shared.u32 	[%r19], %r73;
	mov.f64 	%fd25, %fd13;
$L__BB5_22:
	cvta.to.global.u64 	%rd12, %rd5;
	mul.wide.s32 	%rd13, %r2, 8;
	add.s64 	%rd14, %rd12, %rd13;
	st.global.f64 	[%rd14], %fd25;
	cvta.to.global.u64 	%rd15, %rd6;
	add.s64 	%rd17, %rd15, %rd9;
	st.global.u32 	[%rd17], %r74;
	cvta.to.global.u64 	%rd18, %rd7;
	add.s64 	%rd19, %rd18, %rd9;
	st.global.u32 	[%rd19], %r73;
$L__BB5_23:
	ret;

}


// ===== COMPILED SASS (sm_100) =====

	.target	sm_100

	.elftype	@"ET_EXEC"


//--------------------- .note.nv.tkinfo           --------------------------
	.section	.note.nv.tkinfo,"",@"SHT_NOTE"
	.sectionflags	@"SHF_NOTE_NV_TKINFO"
	.tkinfo
        /*0018*/ 	.word	0x00000002
        /*0030*/ 	.string	""
        /*0030*/ 	.string	"ptxas"
        /*0030*/ 	.string	"Cuda compilation tools, release 13.0, V13.0.88"
        /*0030*/ 	.string	"Build cuda_13.0.r13.0/compiler.36424714_0"
        /*0030*/ 	.string	"-arch sm_100 -m 64 "



//--------------------- .note.nv.cuinfo           --------------------------
	.section	.note.nv.cuinfo,"",@"SHT_NOTE"
	.sectionflags	@"SHF_NOTE_NV_CUINFO"
        /*0018*/ 	.short	0x0002
        /*001a*/ 	.short	0x0064
        /*001c*/ 	.short	0x0082
	.zero		2


//--------------------- .nv.info                  --------------------------
	.section	.nv.info,"",@"SHT_CUDA_INFO"
	.align	4


	//----- nvinfo : EIATTR_REGCOUNT
	.align		4
        /*0000*/ 	.byte	0x04, 0x2f
        /*0002*/ 	.short	(.L_1 - .L_0)
	.align		4
.L_0:
        /*0004*/ 	.word	index@(_Z22sqrIntegralKernelPass1iiiiiPd)
        /*0008*/ 	.word	0x00000020


	//----- nvinfo : EIATTR_FRAME_SIZE
	.align		4
.L_1:
        /*000c*/ 	.byte	0x04, 0x11
        /*000e*/ 	.short	(.L_3 - .L_2)
	.align		4
.L_2:
        /*0010*/ 	.word	index@(_Z22sqrIntegralKernelPass1iiiiiPd)
        /*0014*/ 	.word	0x00000000


	//----- nvinfo : EIATTR_REGCOUNT
	.align		4
.L_3:
        /*0018*/ 	.byte	0x04, 0x2f
        /*001a*/ 	.short	(.L_5 - .L_4)
	.align		4
.L_4:
        /*001c*/ 	.word	index@(_Z22sqrIntegralKernelPass2iiiiiPd)
        /*0020*/ 	.word	0x0000001a


	//----- nvinfo : EIATTR_FRAME_SIZE
	.align		4
.L_5:
        /*0024*/ 	.byte	0x04, 0x11
        /*0026*/ 	.short	(.L_7 - .L_6)
	.align		4
.L_6:
        /*0028*/ 	.word	index@(_Z22sqrIntegralKernelPass2iiiiiPd)
        /*002c*/ 	.word	0x00000000


	//----- nvinfo : EIATTR_REGCOUNT
	.align		4
.L_7:
        /*0030*/ 	.byte	0x04, 0x2f
        /*0032*/ 	.short	(.L_9 - .L_8)
	.align		4
.L_8:
        /*0034*/ 	.word	index@(_Z27modulateAndNormalize_kernelP7double2S0_S0_iiid)
        /*0038*/ 	.word	0x0000001c


	//----- nvinfo : EIATTR_FRAME_SIZE
	.align		4
.L_9:
        /*003c*/ 	.byte	0x04, 0x11
        /*003e*/ 	.short	(.L_11 - .L_10)
	.align		4
.L_10:
        /*0040*/ 	.word	index@(_Z27modulateAndNormalize_kernelP7double2S0_S0_iiid)
        /*0044*/ 	.word	0x00000000


	//----- nvinfo : EIATTR_REGCOUNT
	.align		4
.L_11:
        /*0048*/ 	.byte	0x04, 0x2f
        /*004a*/ 	.short	(.L_13 - .L_12)
	.align		4
.L_12:
        /*004c*/ 	.word	index@(_Z18getScoreMap_kernelPdS_S_S_PiS0_iiiiii)
        /*0050*/ 	.word	0x00000024


	//----- nvinfo : EIATTR_FRAME_SIZE
	.align		4
.L_13:
        /*0054*/ 	.byte	0x04, 0x11
        /*0056*/ 	.short	(.L_15 - .L_14)
	.align		4
.L_14:
        /*0058*/ 	.word	index@($__internal_1_$__cuda_sm20_dsqrt_rn_f64_mediumpath_v1)
        /*005c*/ 	.word	0x00000000


	//----- nvinfo : EIATTR_FRAME_SIZE
	.align		4
.L_15:
        /*0060*/ 	.byte	0x04, 0x11
        /*0062*/ 	.short	(.L_17 - .L_16)
	.align		4
.L_16:
        /*0064*/ 	.word	index@($__internal_0_$__cuda_sm20_div_rn_f64_full)
        /*0068*/ 	.word	0x00000000


	//----- nvinfo : EIATTR_FRAME_SIZE
	.align		4
.L_17:
        /*006c*/ 	.byte	0x04, 0x11
        /*006e*/ 	.short	(.L_19 - .L_18)
	.align		4
.L_18:
        /*0070*/ 	.word	index@(_Z18getScoreMap_kernelPdS_S_S_PiS0_iiiiii)
        /*0074*/ 	.word	0x00000000


	//----- nvinfo : EIATTR_REGCOUNT
	.align		4
.L_19:
        /*0078*/ 	.byte	0x04, 0x2f
        /*007a*/ 	.short	(.L_21 - .L_20)
	.align		4
.L_20:
        /*007c*/ 	.word	index@(_Z19rowReduceMin_kernelPdPiS0_iiiii)
        /*0080*/ 	.word	0x00000020


	//----- nvinfo : EIATTR_FRAME_SIZE
	.align		4
.L_21:
        /*0084*/ 	.byte	0x04, 0x11
        /*0086*/ 	.short	(.L_23 - .L_22)
	.align		4
.L_22:
        /*0088*/ 	.word	index@(_Z19rowReduceMin_kernelPdPiS0_iiiii)
        /*008c*/ 	.word	0x00000000


	//----- nvinfo : EIATTR_REGCOUNT
	.align		4
.L_23:
        /*0090*/ 	.byte	0x04, 0x2f
        /*0092*/ 	.short	(.L_25 - .L_24)
	.align		4
.L_24:
        /*0094*/ 	.word	index@(_Z22columnReduceMin_kernelPdPiS0_S_S0_S0_iiiii)
        /*0098*/ 	.word	0x00000020


	//----- nvinfo : EIATTR_FRAME_SIZE
	.align		4
.L_25:
        /*009c*/ 	.byte	0x04, 0x11
        /*009e*/ 	.short	(.L_27 - .L_26)
	.align		4
.L_26:
        /*00a0*/ 	.word	index@(_Z22columnReduceMin_kernelPdPiS0_S_S0_S0_iiiii)
        /*00a4*/ 	.word	0x00000000


	//----- nvinfo : EIATTR_MIN_STACK_SIZE
	.align		4
.L_27:
        /*00a8*/ 	.byte	0x04, 0x12
        /*00aa*/ 	.short	(.L_29 - .L_28)
	.align		4
.L_28:
        /*00ac*/ 	.word	index@(_Z22columnReduceMin_kernelPdPiS0_S_S0_S0_iiiii)
        /*00b0*/ 	.word	0x00000000


	//----- nvinfo : EIATTR_MIN_STACK_SIZE
	.align		4
.L_29:
        /*00b4*/ 	.byte	0x04, 0x12
        /*00b6*/ 	.short	(.L_31 - .L_30)
	.align		4
.L_30:
        /*00b8*/ 	.word	index@(_Z19rowReduceMin_kernelPdPiS0_iiiii)
        /*00bc*/ 	.word	0x00000000


	//----- nvinfo : EIATTR_MIN_STACK_SIZE
	.align		4
.L_31:
        /*00c0*/ 	.byte	0x04, 0x12
        /*00c2*/ 	.short	(.L_33 - .L_32)
	.align		4
.L_32:
        /*00c4*/ 	.word	index@(_Z18getScoreMap_kernelPdS_S_S_PiS0_iiiiii)
        /*00c8*/ 	.word	0x00000000


	//----- nvinfo : EIATTR_MIN_STACK_SIZE
	.align		4
.L_33:
        /*00cc*/ 	.byte	0x04, 0x12
        /*00ce*/ 	.short	(.L_35 - .L_34)
	.align		4
.L_34:
        /*00d0*/ 	.word	index@(_Z27modulateAndNormalize_kernelP7double2S0_S0_iiid)
        /*00d4*/ 	.word	0x00000000


	//----- nvinfo : EIATTR_MIN_STACK_SIZE
	.align		4
.L_35:
        /*00d8*/ 	.byte	0x04, 0x12
        /*00da*/ 	.short	(.L_37 - .L_36)
	.align		4
.L_36:
        /*00dc*/ 	.word	index@(_Z22sqrIntegralKernelPass2iiiiiPd)
        /*00e0*/ 	.word	0x00000000


	//----- nvinfo : EIATTR_MIN_STACK_SIZE
	.align		4
.L_37:
        /*00e4*/ 	.byte	0x04, 0x12
        /*00e6*/ 	.short	(.L_39 - .L_38)
	.align		4
.L_38:
        /*00e8*/ 	.word	index@(_Z22sqrIntegralKernelPass1iiiiiPd)
        /*00ec*/ 	.word	0x00000000
.L_39:


//--------------------- .nv.compat                --------------------------
	.section	.nv.compat,"",@"SHT_CUDA_COMPAT_INFO"
	.align	4
        /*0000*/ 	.byte	0x02, 0x09, 0x00, 0x00, 0x02, 0x02, 0x01, 0x00, 0x02, 0x05, 0x05, 0x00, 0x03, 0x07, 0x01, 0x01
        /*0010*/ 	.byte	0x02, 0x03, 0x00, 0x00, 0x02, 0x06, 0x01, 0x00, 0x04, 0x0b, 0x08, 0x00, 0x01, 0x00, 0x00, 0x00
        /*0020*/ 	.byte	0x00, 0x00, 0x00, 0x00


//--------------------- .nv.info._Z22columnReduceMin_kernelPdPiS0_S_S0_S0_iiiii --------------------------
	.section	.nv.info._Z22columnReduceMin_kernelPdPiS0_S_S0_S0_iiiii,"",@"SHT_CUDA_INFO"
	.sectionflags	@""
	.align	4


	//----- nvinfo : EIATTR_CUDA_API_VERSION
	.align		4
        /*0000*/ 	.byte	0x04, 0x37
        /*0002*/ 	.short	(.L_41 - .L_40)
.L_40:
        /*0004*/ 	.word	0x00000082


	//----- nvinfo : EIATTR_KPARAM_INFO
	.align		4
.L_41:
        /*0008*/ 	.byte	0x04, 0x17
        /*000a*/ 	.short	(.L_43 - .L_42)
.L_42:
        /*000c*/ 	.word	0x00000000
        /*0010*/ 	.short	0x000a
        /*0012*/ 	.short	0x0040
        /*0014*/ 	.byte	0x00, 0xf0, 0x11, 0x00


	//----- nvinfo : EIATTR_KPARAM_INFO
	.align		4
.L_43:
        /*0018*/ 	.byte	0x04, 0x17
        /*001a*/ 	.short	(.L_45 - .L_44)
.L_44:
        /*001c*/ 	.word	0x00000000
        /*0020*/ 	.short	0x0009
        /*0022*/ 	.short	0x003c
        /*0024*/ 	.byte	0x00, 0xf0, 0x11, 0x00


	//----- nvinfo : EIATTR_KPARAM_INFO
	.align		4
.L_45:
        /*0028*/ 	.byte	0x04, 0x17
        /*002a*/ 	.short	(.L_47 - .L_46)
.L_46:
        /*002c*/ 	.word	0x00000000
        /*0030*/ 	.short	0x0008
        /*0032*/ 	.short	0x0038
        /*0034*/ 	.byte	0x00, 0xf0, 0x11, 0x00


	//----- nvinfo : EIATTR_KPARAM_INFO
	.align		4
.L_47:
        /*0038*/ 	.byte	0x04, 0x17
        /*003a*/ 	.short	(.L_49 - .L_48)
.L_48:
        /*003c*/ 	.word	0x00000000
        /*0040*/ 	.short	0x0007
        /*0042*/ 	.short	0x0034
        /*0044*/ 	.byte	0x00, 0xf0, 0x11, 0x00


	//----- nvinfo : EIATTR_KPARAM_INFO
	.align		4
.L_49:
        /*0048*/ 	.byte	0x04, 0x17
        /*004a*/ 	.short	(.L_51 - .L_50)
.L_50:
        /*004c*/ 	.word	0x00000000
        /*0050*/ 	.short	0x0006
        /*0052*/ 	.short	0x0030
        /*0054*/ 	.byte	0x00, 0xf0, 0x11, 0x00


	//----- nvinfo : EIATTR_KPARAM_INFO
	.align		4
.L_51:
        /*0058*/ 	.byte	0x04, 0x17
        /*005a*/ 	.short	(.L_53 - .L_52)
.L_52:
        /*005c*/ 	.word	0x00000000
        /*0060*/ 	.short	0x0005
        /*0062*/ 	.short	0x0028
        /*0064*/ 	.byte	0x00, 0xf5, 0x21, 0x00


	//----- nvinfo : EIATTR_KPARAM_INFO
	.align		4
.L_53:
        /*0068*/ 	.byte	0x04, 0x17
        /*006a*/ 	.short	(.L_55 - .L_54)
.L_54:
        /*006c*/ 	.word	0x00000000
        /*0070*/ 	.short	0x0004
        /*0072*/ 	.short	0x0020
        /*0074*/ 	.byte	0x00, 0xf5, 0x21, 0x00


	//----- nvinfo : EIATTR_KPARAM_INFO
	.align		4
.L_55:
        /*0078*/ 	.byte	0x04, 0x17
        /*007a*/ 	.short	(.L_57 - .L_56)
.L_56:
        /*007c*/ 	.word	0x00000000
        /*0080*/ 	.short	0x0003
        /*0082*/ 	.short	0x0018
        /*0084*/ 	.byte	0x00, 0xf5, 0x21, 0x00


	//----- nvinfo : EIATTR_KPARAM_INFO
	.align		4
.L_57:
        /*0088*/ 	.byte	0x04, 0x17
        /*008a*/ 	.short	(.L_59 - .L_58)
.L_58:
        /*008c*/ 	.word	0x00000000
        /*0090*/ 	.short	0x0002
        /*0092*/ 	.short	0x0010
        /*0094*/ 	.byte	0x00, 0xf5, 0x21, 0x00


	//----- nvinfo : EIATTR_KPARAM_INFO
	.align		4
.L_59:
        /*0098*/ 	.byte	0x04, 0x17
        /*009a*/ 	.short	(.L_61 - .L_60)
.L_60:
        /*009c*/ 	.word	0x00000000
        /*00a0*/ 	.short	0x0001
        /*00a2*/ 	.short	0x0008
        /*00a4*/ 	.byte	0x00, 0xf5, 0x21, 0x00


	//----- nvinfo : EIATTR_KPARAM_INFO
	.align		4
.L_61:
        /*00a8*/ 	.byte	0x04, 0x17
        /*00aa*/ 	.short	(.L_63 - .L_62)
.L_62:
        /*00ac*/ 	.word	0x00000000
        /*00b0*/ 	.short	0x0000
        /*00b2*/ 	.short	0x0000
        /*00b4*/ 	.byte	0x00, 0xf5, 0x21, 0x00


	//----- nvinfo : EIATTR_SPARSE_MMA_MASK
	.align		4
.L_63:
        /*00b8*/ 	.byte	0x03, 0x50
        /*00ba*/ 	.short	0x0000


	//----- nvinfo : EIATTR_MAXREG_COUNT
	.align		4
        /*00bc*/ 	.byte	0x03, 0x1b
        /*00be*/ 	.short	0x00ff


	//----- nvinfo : EIATTR_MERCURY_ISA_VERSION
	.align		4
        /*00c0*/ 	.byte	0x03, 0x5f
        /*00c2*/ 	.short	0x0101


	//----- nvinfo : EIATTR_VRC_CTA_INIT_COUNT
	.align		4
        /*00c4*/ 	.byte	0x02, 0x4a
	.zero		1
	.zero		1


	//----- nvinfo : EIATTR_EXIT_INSTR_OFFSETS
	.align		4
        /*00c8*/ 	.byte	0x04, 0x1c
        /*00ca*/ 	.short	(.L_65 - .L_64)


	//   ....[0]....
.L_64:
        /*00cc*/ 	.word	0x00000080


	//   ....[1]....
        /*00d0*/ 	.word	0x00000d20


	//   ....[2]....
        /*00d4*/ 	.word	0x00000db0


	//   ....[3]....
        /*00d8*/ 	.word	0x00000f10


	//----- nvinfo : EIATTR_CRS_STACK_SIZE
	.align		4
.L_65:
        /*00dc*/ 	.byte	0x04, 0x1e
        /*00de*/ 	.short	(.L_67 - .L_66)
.L_66:
        /*00e0*/ 	.word	0x00000000


	//----- nvinfo : EIATTR_CBANK_PARAM_SIZE
	.align		4
.L_67:
        /*00e4*/ 	.byte	0x03, 0x19
        /*00e6*/ 	.short	0x0044


	//----- nvinfo : EIATTR_PARAM_CBANK
	.align		4
        /*00e8*/ 	.byte	0x04, 0x0a
        /*00ea*/ 	.short	(.L_69 - .L_68)
	.align		4
.L_68:
        /*00ec*/ 	.word	index@(.nv.constant0._Z22columnReduceMin_kernelPdPiS0_S_S0_S0_iiiii)
        /*00f0*/ 	.short	0x0380
        /*00f2*/ 	.short	0x0044


	//----- nvinfo : EIATTR_SW_WAR
	.align		4
.L_69:
        /*00f4*/ 	.byte	0x04, 0x36
        /*00f6*/ 	.short	(.L_71 - .L_70)
.L_70:
        /*00f8*/ 	.word	0x00000008
.L_71:


//--------------------- .nv.info._Z19rowReduceMin_kernelPdPiS0_iiiii --------------------------
	.section	.nv.info._Z19rowReduceMin_kernelPdPiS0_iiiii,"",@"SHT_CUDA_INFO"
	.sectionflags	@""
	.align	4


	//----- nvinfo : EIATTR_CUDA_API_VERSION
	.align		4
        /*0000*/ 	.byte	0x04, 0x37
        /*0002*/ 	.short	(.L_73 - .L_72)
.L_72:
        /*0004*/ 	.word	0x00000082


	//----- nvinfo : EIATTR_KPARAM_INFO
	.align		4
.L_73:
        /*0008*/ 	.byte	0x04, 0x17
        /*000a*/ 	.short	(.L_75 - .L_74)
.L_74:
        /*000c*/ 	.word	0x00000000
        /*0010*/ 	.short	0x0007
        /*0012*/ 	.short	0x0028
        /*0014*/ 	.byte	0x00, 0xf0, 0x11, 0x00


	//----- nvinfo : EIATTR_KPARAM_INFO
	.align		4
.L_75:
        /*0018*/ 	.byte	0x04, 0x17
        /*001a*/ 	.short	(.L_77 - .L_76)
.L_76:
        /*001c*/ 	.word	0x00000000
        /*0020*/ 	.short	0x0006
        /*0022*/ 	.short	0x0024
        /*0024*/ 	.byte	0x00, 0xf0, 0x11, 0x00


	//----- nvinfo : EIATTR_KPARAM_INFO
	.align		4
.L_77:
        /*0028*/ 	.byte	0x04, 0x17
        /*002a*/ 	.short	(.L_79 - .L_78)
.L_78:
        /*002c*/ 	.word	0x00000000
        /*0030*/ 	.short	0x0005
        /*0032*/ 	.short	0x0020
        /*0034*/ 	.byte	0x00, 0xf0, 0x11, 0x00


	//----- nvinfo : EIATTR_KPARAM_INFO
	.align		4
.L_79:
        /*0038*/ 	.byte	0x04, 0x17
        /*003a*/ 	.short	(.L_81 - .L_80)
.L_80:
        /*003c*/ 	.word	0x00000000
        /*0040*/ 	.short	0x0004
        /*0042*/ 	.short	0x001c
        /*0044*/ 	.byte	0x00, 0xf0, 0x11, 0x00


	//----- nvinfo : EIATTR_KPARAM_INFO
	.align		4
.L_81:
        /*0048*/ 	.byte	0x04, 0x17
        /*004a*/ 	.short	(.L_83 - .L_82)
.L_82:
        /*004c*/ 	.word	0x00000000
        /*0050*/ 	.short	0x0003
        /*0052*/ 	.short	0x0018
        /*0054*/ 	.byte	0x00, 0xf0, 0x11, 0x00


	//----- nvinfo : EIATTR_KPARAM_INFO
	.align		4
.L_83:
        /*0058*/ 	.byte	0x04, 0x17
        /*005a*/ 	.short	(.L_85 - .L_84)
.L_84:
        /*005c*/ 	.word	0x00000000
        /*0060*/ 	.short	0x0002
        /*0062*/ 	.short	0x0010
        /*0064*/ 	.byte	0x00, 0xf5, 0x21, 0x00


	//----- nvinfo : EIATTR_KPARAM_INFO
	.align		4
.L_85:
        /*0068*/ 	.byte	0x04, 0x17
        /*006a*/ 	.short	(.L_87 - .L_86)
.L_86:
        /*006c*/ 	.word	0x00000000
        /*0070*/ 	.short	0x0001
        /*0072*/ 	.short	0x0008
        /*0074*/ 	.byte	0x00, 0xf5, 0x21, 0x00


	//----- nvinfo : EIATTR_KPARAM_INFO
	.align		4
.L_87:
        /*0078*/ 	.byte	0x04, 0x17
        /*007a*/ 	.short	(.L_89 - .L_88)
.L_88:
        /*007c*/ 	.word	0x00000000
        /*0080*/ 	.short	0x0000
        /*0082*/ 	.short	0x0000
        /*0084*/ 	.byte	0x00, 0xf5, 0x21, 0x00


	//----- nvinfo : EIATTR_SPARSE_MMA_MASK
	.align		4
.L_89:
        /*0088*/ 	.byte	0x03, 0x50
        /*008a*/ 	.short	0x0000


	//----- nvinfo : EIATTR_MAXREG_COUNT
	.align		4
        /*008c*/ 	.byte	0x03, 0x1b
        /*008e*/ 	.short	0x00ff


	//----- nvinfo : EIATTR_MERCURY_ISA_VERSION
	.align		4
        /*0090*/ 	.byte	0x03, 0x5f
        /*0092*/ 	.short	0x0101


	//----- nvinfo : EIATTR_VRC_CTA_INIT_COUNT
	.align		4
        /*0094*/ 	.byte	0x02, 0x4a
	.zero		1
	.zero		1


	//----- nvinfo : EIATTR_EXIT_INSTR_OFFSETS
	.align		4
        /*0098*/ 	.byte	0x04, 0x1c
        /*009a*/ 	.short	(.L_91 - .L_90)


	//   ....[0]....
.L_90:
        /*009c*/ 	.word	0x000002c0


	//   ....[1]....
        /*00a0*/ 	.word	0x00001430


	//   ....[2]....
        /*00a4*/ 	.word	0x000014a0


	//   ....[3]....
        /*00a8*/ 	.word	0x00001590


	//----- nvinfo : EIATTR_CRS_STACK_SIZE
	.align		4
.L_91:
        /*00ac*/ 	.byte	0x04, 0x1e
        /*00ae*/ 	.short	(.L_93 - .L_92)
.L_92:
        /*00b0*/ 	.word	0x00000000


	//----- nvinfo : EIATTR_CBANK_PARAM_SIZE
	.align		4
.L_93:
        /*00b4*/ 	.byte	0x03, 0x19
        /*00b6*/ 	.short	0x002c


	//----- nvinfo : EIATTR_PARAM_CBANK
	.align		4
        /*00b8*/ 	.byte	0x04, 0x0a
        /*00ba*/ 	.short	(.L_95 - .L_94)
	.align		4
.L_94:
        /*00bc*/ 	.word	index@(.nv.constant0._Z19rowReduceMin_kernelPdPiS0_iiiii)
        /*00c0*/ 	.short	0x0380
        /*00c2*/ 	.short	0x002c


	//----- nvinfo : EIATTR_SW_WAR
	.align		4
.L_95:
        /*00c4*/ 	.byte	0x04, 0x36
        /*00c6*/ 	.short	(.L_97 - .L_96)
.L_96:
        /*00c8*/ 	.word	0x00000008
.L_97:


//--------------------- .nv.info._Z18getScoreMap_kernelPdS_S_S_PiS0_iiiiii --------------------------
	.section	.nv.info._Z18getScoreMap_kernelPdS_S_S_PiS0_iiiiii,"",@"SHT_CUDA_INFO"
	.sectionflags	@""
	.align	4


	//----- nvinfo : EIATTR_CUDA_API_VERSION
	.align		4
        /*0000*/ 	.byte	0x04, 0x37
        /*0002*/ 	.short	(.L_99 - .L_98)
.L_98:
        /*0004*/ 	.word	0x00000082


	//----- nvinfo : EIATTR_KPARAM_INFO
	.align		4
.L_99:
        /*0008*/ 	.byte	0x04, 0x17
        /*000a*/ 	.short	(.L_101 - .L_100)
.L_100:
        /*000c*/ 	.word	0x00000000
        /*0010*/ 	.short	0x000b
        /*0012*/ 	.short	0x0044
        /*0014*/ 	.byte	0x00, 0xf0, 0x11, 0x00


	//----- nvinfo : EIATTR_KPARAM_INFO
	.align		4
.L_101:
        /*0018*/ 	.byte	0x04, 0x17
        /*001a*/ 	.short	(.L_103 - .L_102)
.L_102:
        /*001c*/ 	.word	0x00000000
        /*0020*/ 	.short	0x000a
        /*0022*/ 	.short	0x0040
        /*0024*/ 	.byte	0x00, 0xf0, 0x11, 0x00


	//----- nvinfo : EIATTR_KPARAM_INFO
	.align		4
.L_103:
        /*0028*/ 	.byte	0x04, 0x17
        /*002a*/ 	.short	(.L_105 - .L_104)
.L_104:
        /*002c*/ 	.word	0x00000000
        /*0030*/ 	.short	0x0009
        /*0032*/ 	.short	0x003c
        /*0034*/ 	.byte	0x00, 0xf0, 0x11, 0x00


	//----- nvinfo : EIATTR_KPARAM_INFO
	.align		4
.L_105:
        /*0038*/ 	.byte	0x04, 0x17
        /*003a*/ 	.short	(.L_107 - .L_106)
.L_106:
        /*003c*/ 	.word	0x00000000
        /*0040*/ 	.short	0x0008
        /*0042*/ 	.short	0x0038
        /*0044*/ 	.byte	0x00, 0xf0, 0x11, 0x00


	//----- nvinfo : EIATTR_KPARAM_INFO
	.align		4
.L_107:
        /*0048*/ 	.byte	0x04, 0x17
        /*004a*/ 	.short	(.L_109 - .L_108)
.L_108:
        /*004c*/ 	.word	0x00000000
        /*0050*/ 	.short	0x0007
        /*0052*/ 	.short	0x0034
        /*0054*/ 	.byte	0x00, 0xf0, 0x11, 0x00


	//----- nvinfo : EIATTR_KPARAM_INFO
	.align		4
.L_109:
        /*0058*/ 	.byte	0x04, 0x17
        /*005a*/ 	.short	(.L_111 - .L_110)
.L_110:
        /*005c*/ 	.word	0x00000000
        /*0060*/ 	.short	0x0006
        /*0062*/ 	.short	0x0030
        /*0064*/ 	.byte	0x00, 0xf0, 0x11, 0x00


	//----- nvinfo : EIATTR_KPARAM_INFO
	.align		4
.L_111:
        /*0068*/ 	.byte	0x04, 0x17
        /*006a*/ 	.short	(.L_113 - .L_112)
.L_112:
        /*006c*/ 	.word	0x00000000
        /*0070*/ 	.short	0x0005
        /*0072*/ 	.short	0x0028
        /*0074*/ 	.byte	0x00, 0xf5, 0x21, 0x00


	//----- nvinfo : EIATTR_KPARAM_INFO
	.align		4
.L_113:
        /*0078*/ 	.byte	0x04, 0x17
        /*007a*/ 	.short	(.L_115 - .L_114)
.L_114:
        /*007c*/ 	.word	0x00000000
        /*0080*/ 	.short	0x0004
        /*0082*/ 	.short	0x0020
        /*0084*/ 	.byte	0x00, 0xf5, 0x21, 0x00


	//----- nvinfo : EIATTR_KPARAM_INFO
	.align		4
.L_115:
        /*0088*/ 	.byte	0x04, 0x17
        /*008a*/ 	.short	(.L_117 - .L_116)
.L_116:
        /*008c*/ 	.word	0x00000000
        /*0090*/ 	.short	0x0003
        /*0092*/ 	.short	0x0018
        /*0094*/ 	.byte	0x00, 0xf5, 0x21, 0x00


	//----- nvinfo : EIATTR_KPARAM_INFO
	.align		4
.L_117:
        /*0098*/ 	.byte	0x04, 0x17
        /*009a*/ 	.short	(.L_119 - .L_118)
.L_118:
        /*009c*/ 	.word	0x00000000
        /*00a0*/ 	.short	0x0002
        /*00a2*/ 	.short	0x0010
        /*00a4*/ 	.byte	0x00, 0xf5, 0x21, 0x00


	//----- nvinfo : EIATTR_KPARAM_INFO
	.align		4
.L_119:
        /*00a8*/ 	.byte	0x04, 0x17
        /*00aa*/ 	.short	(.L_121 - .L_120)
.L_120:
        /*00ac*/ 	.word	0x00000000
        /*00b0*/ 	.short	0x0001
        /*00b2*/ 	.short	0x0008
        /*00b4*/ 	.byte	0x00, 0xf5, 0x21, 0x00


	//----- nvinfo : EIATTR_KPARAM_INFO
	.align		4
.L_121:
        /*00b8*/ 	.byte	0x04, 0x17
        /*00ba*/ 	.short	(.L_123 - .L_122)
.L_122:
        /*00bc*/ 	.word	0x00000000
        /*00c0*/ 	.short	0x0000
        /*00c2*/ 	.short	0x0000
        /*00c4*/ 	.byte	0x00, 0xf5, 0x21, 0x00


	//----- nvinfo : EIATTR_SPARSE_MMA_MASK
	.align		4
.L_123:
        /*00c8*/ 	.byte	0x03, 0x50
        /*00ca*/ 	.short	0x0000


	//----- nvinfo : EIATTR_MAXREG_COUNT
	.align		4
        /*00cc*/ 	.byte	0x03, 0x1b
        /*00ce*/ 	.short	0x00ff


	//----- nvinfo : EIATTR_MERCURY_ISA_VERSION
	.align		4
        /*00d0*/ 	.byte	0x03, 0x5f
        /*00d2*/ 	.short	0x0101


	//----- nvinfo : EIATTR_VRC_CTA_INIT_COUNT
	.align		4
        /*00d4*/ 	.byte	0x02, 0x4a
	.zero		1
	.zero		1


	//----- nvinfo : EIATTR_EXIT_INSTR_OFFSETS
	.align		4
        /*00d8*/ 	.byte	0x04, 0x1c
        /*00da*/ 	.short	(.L_125 - .L_124)


	//   ....[0]....
.L_124:
        /*00dc*/ 	.word	0x000002b0


	//   ....[1]....
        /*00e0*/ 	.word	0x00000350


	//   ....[2]....
        /*00e4*/ 	.word	0x00000bd0


	//----- nvinfo : EIATTR_CRS_STACK_SIZE
	.align		4
.L_125:
        /*00e8*/ 	.byte	0x04, 0x1e
        /*00ea*/ 	.short	(.L_127 - .L_126)
.L_126:
        /*00ec*/ 	.word	0x00000000


	//----- nvinfo : EIATTR_CBANK_PARAM_SIZE
	.align		4
.L_127:
        /*00f0*/ 	.byte	0x03, 0x19
        /*00f2*/ 	.short	0x0048


	//----- nvinfo : EIATTR_PARAM_CBANK
	.align		4
        /*00f4*/ 	.byte	0x04, 0x0a
        /*00f6*/ 	.short	(.L_129 - .L_128)
	.align		4
.L_128:
        /*00f8*/ 	.word	index@(.nv.constant0._Z18getScoreMap_kernelPdS_S_S_PiS0_iiiiii)
        /*00fc*/ 	.short	0x0380
        /*00fe*/ 	.short	0x0048


	//----- nvinfo : EIATTR_SW_WAR
	.align		4
.L_129:
        /*0100*/ 	.byte	0x04, 0x36
        /*0102*/ 	.short	(.L_131 - .L_130)
.L_130:
        /*0104*/ 	.word	0x00000008
.L_131:


//--------------------- .nv.info._Z27modulateAndNormalize_kernelP7double2S0_S0_iiid --------------------------
	.section	.nv.info._Z27modulateAndNormalize_kernelP7double2S0_S0_iiid,"",@"SHT_CUDA_INFO"
	.sectionflags	@""
	.align	4


	//----- nvinfo : EIATTR_CUDA_API_VERSION
	.align		4
        /*0000*/ 	.byte	0x04, 0x37
        /*0002*/ 	.short	(.L_133 - .L_132)
.L_132:
        /*0004*/ 	.word	0x00000082


	//----- nvinfo : EIATTR_KPARAM_INFO
	.align		4
.L_133:
        /*0008*/ 	.byte	0x04, 0x17
        /*000a*/ 	.short	(.L_135 - .L_134)
.L_134:
        /*000c*/ 	.word	0x00000000
        /*0010*/ 	.short	0x0006
        /*0012*/ 	.short	0x0028
        /*0014*/ 	.byte	0x00, 0xf0, 0x21, 0x00


	//----- nvinfo : EIATTR_KPARAM_INFO
	.align		4
.L_135:
        /*0018*/ 	.byte	0x04, 0x17
        /*001a*/ 	.short	(.L_137 - .L_136)
.L_136:
        /*001c*/ 	.word	0x00000000
        /*0020*/ 	.short	0x0005
        /*0022*/ 	.short	0x0020
        /*0024*/ 	.byte	0x00, 0xf0, 0x11, 0x00


	//----- nvinfo : EIATTR_KPARAM_INFO
	.align		4
.L_137:
        /*0028*/ 	.byte	0x04, 0x17
        /*002a*/ 	.short	(.L_139 - .L_138)
.L_138:
        /*002c*/ 	.word	0x00000000
        /*0030*/ 	.short	0x0004
        /*0032*/ 	.short	0x001c
        /*0034*/ 	.byte	0x00, 0xf0, 0x11, 0x00


	//----- nvinfo : EIATTR_KPARAM_INFO
	.align		4
.L_139:
        /*0038*/ 	.byte	0x04, 0x17
        /*003a*/ 	.short	(.L_141 - .L_140)
.L_140:
        /*003c*/ 	.word	0x00000000
        /*0040*/ 	.short	0x0003
        /*0042*/ 	.short	0x0018
        /*0044*/ 	.byte	0x00, 0xf0, 0x11, 0x00


	//----- nvinfo : EIATTR_KPARAM_INFO
	.align		4
.L_141:
        /*0048*/ 	.byte	0x04, 0x17
        /*004a*/ 	.short	(.L_143 - .L_142)
.L_142:
        /*004c*/ 	.word	0x00000000
        /*0050*/ 	.short	0x0002
        /*0052*/ 	.short	0x0010
        /*0054*/ 	.byte	0x00, 0xf5, 0x21, 0x00


	//----- nvinfo : EIATTR_KPARAM_INFO
	.align		4
.L_143:
        /*0058*/ 	.byte	0x04, 0x17
        /*005a*/ 	.short	(.L_145 - .L_144)
.L_144:
        /*005c*/ 	.word	0x00000000
        /*0060*/ 	.short	0x0001
        /*0062*/ 	.short	0x0008
        /*0064*/ 	.byte	0x00, 0xf5, 0x21, 0x00


	//----- nvinfo : EIATTR_KPARAM_INFO
	.align		4
.L_145:
        /*0068*/ 	.byte	0x04, 0x17
        /*006a*/ 	.short	(.L_147 - .L_146)
.L_146:
        /*006c*/ 	.word	0x00000000
        /*0070*/ 	.short	0x0000
        /*0072*/ 	.short	0x0000
        /*0074*/ 	.byte	0x00, 0xf5, 0x21, 0x00


	//----- nvinfo : EIATTR_SPARSE_MMA_MASK
	.align		4
.L_147:
        /*0078*/ 	.byte	0x03, 0x50
        /*007a*/ 	.short	0x0000


	//----- nvinfo : EIATTR_MAXREG_COUNT
	.align		4
        /*007c*/ 	.byte	0x03, 0x1b
        /*007e*/ 	.short	0x00ff


	//----- nvinfo : EIATTR_MERCURY_ISA_VERSION
	.align		4
        /*0080*/ 	.byte	0x03, 0x5f
        /*0082*/ 	.short	0x0101


	//----- nvinfo : EIATTR_VRC_CTA_INIT_COUNT
	.align		4
        /*0084*/ 	.byte	0x02, 0x4a
	.zero		1
	.zero		1


	//----- nvinfo : EIATTR_EXIT_INSTR_OFFSETS
	.align		4
        /*0088*/ 	.byte	0x04, 0x1c
        /*008a*/ 	.short	(.L_149 - .L_148)


	//   ....[0]....
.L_148:
        /*008c*/ 	.word	0x000000d0


	//   ....[1]....
        /*0090*/ 	.word	0x000004b0


	//   ....[2]....
        /*0094*/ 	.word	0x00000890


	//----- nvinfo : EIATTR_CRS_STACK_SIZE
	.align		4
.L_149:
        /*0098*/ 	.byte	0x04, 0x1e
        /*009a*/ 	.short	(.L_151 - .L_150)
.L_150:
        /*009c*/ 	.word	0x00000000


	//----- nvinfo : EIATTR_CBANK_PARAM_SIZE
	.align		4
.L_151:
        /*00a0*/ 	.byte	0x03, 0x19
        /*00a2*/ 	.short	0x0030


	//----- nvinfo : EIATTR_PARAM_CBANK
	.align		4
        /*00a4*/ 	.byte	0x04, 0x0a
        /*00a6*/ 	.short	(.L_153 - .L_152)
	.align		4
.L_152:
        /*00a8*/ 	.word	index@(.nv.constant0._Z27modulateAndNormalize_kernelP7double2S0_S0_iiid)
        /*00ac*/ 	.short	0x0380
        /*00ae*/ 	.short	0x0030


	//----- nvinfo : EIATTR_SW_WAR
	.align		4
.L_153:
        /*00b0*/ 	.byte	0x04, 0x36
        /*00b2*/ 	.short	(.L_155 - .L_154)
.L_154:
        /*00b4*/ 	.word	0x00000008
.L_155:


//--------------------- .nv.info._Z22sqrIntegralKernelPass2iiiiiPd --------------------------
	.section	.nv.info._Z22sqrIntegralKernelPass2iiiiiPd,"",@"SHT_CUDA_INFO"
	.sectionflags	@""
	.align	4


	//----- nvinfo : EIATTR_CUDA_API_VERSION
	.align		4
        /*0000*/ 	.byte	0x04, 0x37
        /*0002*/ 	.short	(.L_157 - .L_156)
.L_156:
        /*0004*/ 	.word	0x00000082


	//----- nvinfo : EIATTR_KPARAM_INFO
	.align		4
.L_157:
        /*0008*/ 	.byte	0x04, 0x17
        /*000a*/ 	.short	(.L_159 - .L_158)
.L_158:
        /*000c*/ 	.word	0x00000000
        /*0010*/ 	.short	0x0005
        /*0012*/ 	.short	0x0018
        /*0014*/ 	.byte	0x00, 0xf5, 0x21, 0x00


	//----- nvinfo : EIATTR_KPARAM_INFO
	.align		4
.L_159:
        /*0018*/ 	.byte	0x04, 0x17
        /*001a*/ 	.short	(.L_161 - .L_160)
.L_160:
        /*001c*/ 	.word	0x00000000
        /*0020*/ 	.short	0x0004
        /*0022*/ 	.short	0x0010
        /*0024*/ 	.byte	0x00, 0xf0, 0x11, 0x00


	//----- nvinfo : EIATTR_KPARAM_INFO
	.align		4
.L_161:
        /*0028*/ 	.byte	0x04, 0x17
        /*002a*/ 	.short	(.L_163 - .L_162)
.L_162:
        /*002c*/ 	.word	0x00000000
        /*0030*/ 	.short	0x0003
        /*0032*/ 	.short	0x000c
        /*0034*/ 	.byte	0x00, 0xf0, 0x11, 0x00


	//----- nvinfo : EIATTR_KPARAM_INFO
	.align		4
.L_163:
        /*0038*/ 	.byte	0x04, 0x17
        /*003a*/ 	.short	(.L_165 - .L_164)
.L_164:
        /*003c*/ 	.word	0x00000000
        /*0040*/ 	.short	0x0002
        /*0042*/ 	.short	0x0008
        /*0044*/ 	.byte	0x00, 0xf0, 0x11, 0x00


	//----- nvinfo : EIATTR_KPARAM_INFO
	.align		4
.L_165:
        /*0048*/ 	.byte	0x04, 0x17
        /*004a*/ 	.short	(.L_167 - .L_166)
.L_166:
        /*004c*/ 	.word	0x00000000
        /*0050*/ 	.short	0x0001
        /*0052*/ 	.short	0x0004
        /*0054*/ 	.byte	0x00, 0xf0, 0x11, 0x00


	//----- nvinfo : EIATTR_KPARAM_INFO
	.align		4
.L_167:
        /*0058*/ 	.byte	0x04, 0x17
        /*005a*/ 	.short	(.L_169 - .L_168)
.L_168:
        /*005c*/ 	.word	0x00000000
        /*0060*/ 	.short	0x0000
        /*0062*/ 	.short	0x0000
        /*0064*/ 	.byte	0x00, 0xf0, 0x11, 0x00


	//----- nvinfo : EIATTR_SPARSE_MMA_MASK
	.align		4
.L_169:
        /*0068*/ 	.byte	0x03, 0x50
        /*006a*/ 	.short	0x0000


	//----- nvinfo : EIATTR_MAXREG_COUNT
	.align		4
        /*006c*/ 	.byte	0x03, 0x1b
        /*006e*/ 	.short	0x00ff


	//----- nvinfo : EIATTR_MERCURY_ISA_VERSION
	.align		4
        /*0070*/ 	.byte	0x03, 0x5f
        /*0072*/ 	.short	0x0101


	//----- nvinfo : EIATTR_VRC_CTA_INIT_COUNT
	.align		4
        /*0074*/ 	.byte	0x02, 0x4a
	.zero		1
	.zero		1


	//----- nvinfo : EIATTR_EXIT_INSTR_OFFSETS
	.align		4
        /*0078*/ 	.byte	0x04, 0x1c
        /*007a*/ 	.short	(.L_171 - .L_170)


	//   ....[0]....
.L_170:
        /*007c*/ 	.word	0x00000230


	//   ....[1]....
        /*0080*/ 	.word	0x000007c0


	//   ....[2]....
        /*0084*/ 	.word	0x00000a60


	//   ....[3]....
        /*0088*/ 	.word	0x00000c00


	//   ....[4]....
        /*008c*/ 	.word	0x00000ce0


	//----- nvinfo : EIATTR_CBANK_PARAM_SIZE
	.align		4
.L_171:
        /*0090*/ 	.byte	0x03, 0x19
        /*0092*/ 	.short	0x0020


	//----- nvinfo : EIATTR_PARAM_CBANK
	.align		4
        /*0094*/ 	.byte	0x04, 0x0a
        /*0096*/ 	.short	(.L_173 - .L_172)
	.align		4
.L_172:
        /*0098*/ 	.word	index@(.nv.constant0._Z22sqrIntegralKernelPass2iiiiiPd)
        /*009c*/ 	.short	0x0380
        /*009e*/ 	.short	0x0020


	//----- nvinfo : EIATTR_SW_WAR
	.align		4
.L_173:
        /*00a0*/ 	.byte	0x04, 0x36
        /*00a2*/ 	.short	(.L_175 - .L_174)
.L_174:
        /*00a4*/ 	.word	0x00000008
.L_175:


//--------------------- .nv.info._Z22sqrIntegralKernelPass1iiiiiPd --------------------------
	.section	.nv.info._Z22sqrIntegralKernelPass1iiiiiPd,"",@"SHT_CUDA_INFO"
	.sectionflags	@""
	.align	4


	//----- nvinfo : EIATTR_CUDA_API_VERSION
	.align		4
        /*0000*/ 	.byte	0x04, 0x37
        /*0002*/ 	.short	(.L_177 - .L_176)
.L_176:
        /*0004*/ 	.word	0x00000082


	//----- nvinfo : EIATTR_KPARAM_INFO
	.align		4
.L_177:
        /*0008*/ 	.byte	0x04, 0x17
        /*000a*/ 	.short	(.L_179 - .L_178)
.L_178:
        /*000c*/ 	.word	0x00000000
        /*0010*/ 	.short	0x0005
        /*0012*/ 	.short	0x0018
        /*0014*/ 	.byte	0x00, 0xf5, 0x21, 0x00


	//----- nvinfo : EIATTR_KPARAM_INFO
	.align		4
.L_179:
        /*0018*/ 	.byte	0x04, 0x17
        /*001a*/ 	.short	(.L_181 - .L_180)
.L_180:
        /*001c*/ 	.word	0x00000000
        /*0020*/ 	.short	0x0004
        /*0022*/ 	.short	0x0010
        /*0024*/ 	.byte	0x00, 0xf0, 0x11, 0x00


	//----- nvinfo : EIATTR_KPARAM_INFO
	.align		4
.L_181:
        /*0028*/ 	.byte	0x04, 0x17
        /*002a*/ 	.short	(.L_183 - .L_182)
.L_182:
        /*002c*/ 	.word	0x00000000
        /*0030*/ 	.short	0x0003
        /*0032*/ 	.short	0x000c
        /*0034*/ 	.byte	0x00, 0xf0, 0x11, 0x00


	//----- nvinfo : EIATTR_KPARAM_INFO
	.align		4
.L_183:
        /*0038*/ 	.byte	0x04, 0x17
        /*003a*/ 	.short	(.L_185 - .L_184)
.L_184:
        /*003c*/ 	.word	0x00000000
        /*0040*/ 	.short	0x0002
        /*0042*/ 	.short	0x0008
        /*0044*/ 	.byte	0x00, 0xf0, 0x11, 0x00


	//----- nvinfo : EIATTR_KPARAM_INFO
	.align		4
.L_185:
        /*0048*/ 	.byte	0x04, 0x17
        /*004a*/ 	.short	(.L_187 - .L_186)
.L_186:
        /*004c*/ 	.word	0x00000000
        /*0050*/ 	.short	0x0001
        /*0052*/ 	.short	0x0004
        /*0054*/ 	.byte	0x00, 0xf0, 0x11, 0x00


	//----- nvinfo : EIATTR_KPARAM_INFO
	.align		4
.L_187:
        /*0058*/ 	.byte	0x04, 0x17
        /*005a*/ 	.short	(.L_189 - .L_188)
.L_188:
        /*005c*/ 	.word	0x00000000
        /*0060*/ 	.short	0x0000
        /*0062*/ 	.short	0x0000
        /*0064*/ 	.byte	0x00, 0xf0, 0x11, 0x00


	//----- nvinfo : EIATTR_SPARSE_MMA_MASK
	.align		4
.L_189:
        /*0068*/ 	.byte	0x03, 0x50
        /*006a*/ 	.short	0x0000


	//----- nvinfo : EIATTR_MAXREG_COUNT
	.align		4
        /*006c*/ 	.byte	0x03, 0x1b
        /*006e*/ 	.short	0x00ff


	//----- nvinfo : EIATTR_MERCURY_ISA_VERSION
	.align		4
        /*0070*/ 	.byte	0x03, 0x5f
        /*0072*/ 	.short	0x0101


	//----- nvinfo : EIATTR_VRC_CTA_INIT_COUNT
	.align		4
        /*0074*/ 	.byte	0x02, 0x4a
	.zero		1
	.zero		1


	//----- nvinfo : EIATTR_EXIT_INSTR_OFFSETS
	.align		4
        /*0078*/ 	.byte	0x04, 0x1c
        /*007a*/ 	.short	(.L_191 - .L_190)


	//   ....[0]....
.L_190:
        /*007c*/ 	.word	0x00000090


	//   ....[1]....
        /*0080*/ 	.word	0x00000210


	//   ....[2]....
        /*0084*/ 	.word	0x00000700


	//   ....[3]....
        /*0088*/ 	.word	0x00000910


	//   ....[4]....
        /*008c*/ 	.word	0x00000a60


	//   ....[5]....
        /*0090*/ 	.word	0x00000b20


	//----- nvinfo : EIATTR_CBANK_PARAM_SIZE
	.align		4
.L_191:
        /*0094*/ 	.byte	0x03, 0x19
        /*0096*/ 	.short	0x0020


	//----- nvinfo : EIATTR_PARAM_CBANK
	.align		4
        /*0098*/ 	.byte	0x04, 0x0a
        /*009a*/ 	.short	(.L_193 - .L_192)
	.align		4
.L_192:
        /*009c*/ 	.word	index@(.nv.constant0._Z22sqrIntegralKernelPass1iiiiiPd)
        /*00a0*/ 	.short	0x0380
        /*00a2*/ 	.short	0x0020


	//----- nvinfo : EIATTR_SW_WAR
	.align		4
.L_193:
        /*00a4*/ 	.byte	0x04, 0x36
        /*00a6*/ 	.short	(.L_195 - .L_194)
.L_194:
        /*00a8*/ 	.word	0x00000008
.L_195:


//--------------------- .nv.callgraph             --------------------------
	.section	.nv.callgraph,"",@"SHT_CUDA_CALLGRAPH"
	.align	4
	.sectionentsize	8
	.align		4
        /*0000*/ 	.word	0x00000000
	.align		4
        /*0004*/ 	.word	0xffffffff
	.align		4
        /*0008*/ 	.word	0x00000000
	.align		4
        /*000c*/ 	.word	0xfffffffe
	.align		4
        /*0010*/ 	.word	0x00000000
	.align		4
        /*0014*/ 	.word	0xfffffffd
	.align		4
        /*0018*/ 	.word	0x00000000
	.align		4
        /*001c*/ 	.word	0xfffffffc


//--------------------- .text._Z22columnReduceMin_kernelPdPiS0_S_S0_S0_iiiii --------------------------
	.section	.text._Z22columnReduceMin_kernelPdPiS0_S_S0_S0_iiiii,"ax",@progbits
	.align	128
        .global         _Z22columnReduceMin_kernelPdPiS0_S_S0_S0_iiiii
        .type           _Z22columnReduceMin_kernelPdPiS0_S_S0_S0_iiiii,@function
        .size           _Z22columnReduceMin_kernelPdPiS0_S_S0_S0_iiiii,(.L_x_69 - _Z22columnReduceMin_kernelPdPiS0_S_S0_S0_iiiii)
        .other          _Z22columnReduceMin_kernelPdPiS0_S_S0_S0_iiiii,@"STO_CUDA_ENTRY STV_DEFAULT"
_Z22columnReduceMin_kernelPdPiS0_S_S0_S0_iiiii:
.text._Z22columnReduceMin_kernelPdPiS0_S_S0_S0_iiiii:
[----:B------:R-:W-:Y:S01]  /*0000*/  LDC R1, c[0x0][0x37c] ;  /* 0x0000df00ff017b82 */ /* 0x000fe20000000800 */
[----:B------:R-:W0:Y:S01]  /*0010*/  S2R R6, SR_CTAID.X ;  /* 0x0000000000067919 */ /* 0x000e220000002500 */
[----:B------:R-:W0:Y:S01]  /*0020*/  LDCU UR4, c[0x0][0x360] ;  /* 0x00006c00ff0477ac */ /* 0x000e220008000800 */
[----:B------:R-:W0:Y:S01]  /*0030*/  S2R R3, SR_TID.X ;  /* 0x0000000000037919 */ /* 0x000e220000002100 */
[----:B------:R-:W1:Y:S01]  /*0040*/  LDCU UR5, c[0x0][0x3b0] ;  /* 0x00007600ff0577ac */ /* 0x000e620008000800 */
[----:B0-----:R-:W-:-:S05]  /*0050*/  IMAD R6, R6, UR4, R3 ;  /* 0x0000000406067c24 */ /* 0x001fca000f8e0203 */
[----:B------:R-:W-:-:S04]  /*0060*/  SHF.R.S32.HI R0, RZ, 0x5, R6 ;  /* 0x00000005ff007819 */ /* 0x000fc80000011406 */
[----:B-1----:R-:W-:-:S13]  /*0070*/  ISETP.GE.AND P0, PT, R0, UR5, PT ;  /* 0x0000000500007c0c */ /* 0x002fda000bf06270 */
[----:B------:R-:W-:Y:S05]  /*0080*/  @P0 EXIT ;  /* 0x000000000000094d */ /* 0x000fea0003800000 */
[----:B------:R-:W0:Y:S01]  /*0090*/  LDC.64 R4, c[0x0][0x390] ;  /* 0x0000e400ff047b82 */ /* 0x000e220000000a00 */
[----:B------:R-:W1:Y:S01]  /*00a0*/  LDCU.64 UR8, c[0x0][0x358] ;  /* 0x00006b00ff0877ac */ /* 0x000e620008000a00 */
[----:B------:R-:W2:Y:S01]  /*00b0*/  LDCU UR4, c[0x0][0x3c0] ;  /* 0x00007800ff0477ac */ /* 0x000ea20008000800 */
[----:B------:R-:W-:Y:S01]  /*00c0*/  SHF.R.S32.HI R3, RZ, 0x1f, R6 ;  /* 0x0000001fff037819 */ /* 0x000fe20000011406 */
[----:B------:R-:W3:Y:S01]  /*00d0*/  LDCU UR5, c[0x0][0x3b8] ;  /* 0x00007700ff0577ac */ /* 0x000ee20008000800 */
[----:B------:R-:W4:Y:S01]  /*00e0*/  LDCU UR6, c[0x0][0x3b4] ;  /* 0x00007680ff0677ac */ /* 0x000f220008000800 */
[----:B0-----:R-:W-:-:S06]  /*00f0*/  IMAD.WIDE R4, R0, 0x4, R4 ;  /* 0x0000000400047825 */ /* 0x001fcc00078e0204 */
[----:B-1----:R0:W2:Y:S01]  /*0100*/  LDG.E R4, desc[UR8][R4.64] ;  /* 0x0000000804047981 */ /* 0x0020a2000c1e1900 */
[CC--:B------:R-:W-:Y:S01]  /*0110*/  LEA.HI R2, R3.reuse, R6.reuse, RZ, 0x5 ;  /* 0x0000000603027211 */ /* 0x0c0fe200078f28ff */
[----:B------:R-:W-:Y:S01]  /*0120*/  BSSY.RECONVERGENT B0, `(.L_x_0) ;  /* 0x000007f000007945 */ /* 0x000fe20003800200 */
[----:B------:R-:W-:Y:S01]  /*0130*/  LEA.HI R8, R3, R6, RZ, 0x8 ;  /* 0x0000000603087211 */ /* 0x000fe200078f40ff */
[----:B------:R-:W-:Y:S01]  /*0140*/  IMAD.MOV.U32 R24, RZ, RZ, RZ ;  /* 0x000000ffff187224 */ /* 0x000fe200078e00ff */
[----:B------:R-:W-:-:S05]  /*0150*/  LOP3.LUT R7, R2, 0xffffffe0, RZ, 0xc0, !PT ;  /* 0xffffffe002077812 */ /* 0x000fca00078ec0ff */
[----:B------:R-:W-:Y:S01]  /*0160*/  IMAD.IADD R2, R6, 0x1, -R7 ;  /* 0x0000000106027824 */ /* 0x000fe200078e0a07 */
[----:B------:R-:W-:Y:S01]  /*0170*/  LOP3.LUT R7, R8, 0xff00, RZ, 0xc0, !PT ;  /* 0x0000ff0008077812 */ /* 0x000fe200078ec0ff */
[----:B0-----:R-:W-:Y:S01]  /*0180*/  HFMA2 R5, -RZ, RZ, 0, 0 ;  /* 0x00000000ff057431 */ /* 0x001fe200000001ff */
[----:B--2---:R-:W-:-:S03]  /*0190*/  IADD3 R3, PT, PT, -R4, UR4, RZ ;  /* 0x0000000404037c10 */ /* 0x004fc6000fffe1ff */
[----:B------:R-:W-:Y:S01]  /*01a0*/  IMAD.IADD R4, R6, 0x1, -R7 ;  /* 0x0000000106047824 */ /* 0x000fe200078e0a07 */
[----:B------:R-:W-:Y:S01]  /*01b0*/  MOV R7, 0x3ff19999 ;  /* 0x3ff1999900077802 */ /* 0x000fe20000000f00 */
[----:B------:R-:W-:Y:S01]  /*01c0*/  IMAD.MOV.U32 R6, RZ, RZ, -0x66666666 ;  /* 0x9999999aff067424 */ /* 0x000fe200078e00ff */
[----:B------:R-:W-:-:S13]  /*01d0*/  ISETP.GT.AND P0, PT, R2, R3, PT ;  /* 0x000000030200720c */ /* 0x000fda0003f04270 */
[----:B---34-:R-:W-:Y:S05]  /*01e0*/  @P0 BRA `(.L_x_1) ;  /* 0x0000000400c80947 */ /* 0x018fea0003800000 */
[----:B------:R-:W-:Y:S01]  /*01f0*/  IMAD.IADD R5, R3, 0x1, -R2 ;  /* 0x0000000103057824 */ /* 0x000fe200078e0a02 */
[----:B------:R-:W-:Y:S01]  /*0200*/  BSSY.RECONVERGENT B1, `(.L_x_2) ;  /* 0x000003e000017945 */ /* 0x000fe20003800200 */
[----:B------:R-:W-:Y:S01]  /*0210*/  PLOP3.LUT P0, PT, PT, PT, PT, 0x80, 0x8 ;  /* 0x000000000008781c */ /* 0x000fe20003f0f070 */
[----:B------:R-:W-:Y:S01]  /*0220*/  IMAD.MOV.U32 R24, RZ, RZ, RZ ;  /* 0x000000ffff187224 */ /* 0x000fe200078e00ff */
[----:B------:R-:W-:Y:S01]  /*0230*/  MOV R26, R2 ;  /* 0x00000002001a7202 */ /* 0x000fe20000000f00 */
[----:B------:R-:W-:Y:S01]  /*0240*/  IMAD.MOV.U32 R6, RZ, RZ, -0x66666666 ;  /* 0x9999999aff067424 */ /* 0x000fe200078e00ff */
[----:B------:R-:W-:Y:S01]  /*0250*/  ISETP.GT.AND P1, PT, R5, 0x5f, PT ;  /* 0x0000005f0500780c */ /* 0x000fe20003f24270 */
[----:B------:R-:W-:Y:S01]  /*0260*/  IMAD.MOV.U32 R5, RZ, RZ, RZ ;  /* 0x000000ffff057224 */ /* 0x000fe200078e00ff */
[----:B------:R-:W-:-:S11]  /*0270*/  MOV R7, 0x3ff19999 ;  /* 0x3ff1999900077802 */ /* 0x000fd60000000f00 */
[----:B------:R-:W-:Y:S05]  /*0280*/  @!P1 BRA `(.L_x_3) ;  /* 0x0000000000d49947 */ /* 0x000fea0003800000 */
[----:B------:R-:W0:Y:S01]  /*0290*/  LDC.64 R8, c[0x0][0x380] ;  /* 0x0000e000ff087b82 */ /* 0x000e220000000a00 */
[----:B------:R-:W-:Y:S01]  /*02a0*/  PLOP3.LUT P0, PT, PT, PT, PT, 0x8, 0x80 ;  /* 0x000000000080781c */ /* 0x000fe20003f0e170 */
[----:B------:R-:W-:-:S12]  /*02b0*/  VIADD R25, R3, 0xffffffa1 ;  /* 0xffffffa103197836 */ /* 0x000fd80000000000 */
.L_x_4:
[----:B------:R-:W-:-:S04]  /*02c0*/  IMAD R10, R0, UR5, R26 ;  /* 0x00000005000a7c24 */ /* 0x000fc8000f8e021a */
[----:B------:R-:W-:-:S04]  /*02d0*/  IMAD R11, R10, UR6, RZ ;  /* 0x000000060a0b7c24 */ /* 0x000fc8000f8e02ff */
[----:B0-----:R-:W-:-:S05]  /*02e0*/  IMAD.WIDE R10, R11, 0x8, R8 ;  /* 0x000000080b0a7825 */ /* 0x001fca00078e0208 */
[----:B------:R-:W2:Y:S01]  /*02f0*/  LDG.E.64 R20, desc[UR8][R10.64+0x8] ;  /* 0x000008080a147981 */ /* 0x000ea2000c1e1b00 */
[----:B------:R-:W-:-:S05]  /*0300*/  IADD3 R27, PT, PT, R26, 0x20, RZ ;  /* 0x000000201a1b7810 */ /* 0x000fca0007ffe0ff */
[----:B-1----:R-:W-:-:S04]  /*0310*/  IMAD R12, R0, UR5, R27 ;  /* 0x00000005000c7c24 */ /* 0x002fc8000f8e021b */
[----:B------:R-:W-:-:S04]  /*0320*/  IMAD R13, R12, UR6, RZ ;  /* 0x000000060c0d7c24 */ /* 0x000fc8000f8e02ff */
[----:B------:R-:W-:-:S05]  /*0330*/  IMAD.WIDE R12, R13, 0x8, R8 ;  /* 0x000000080d0c7825 */ /* 0x000fca00078e0208 */
[----:B------:R-:W3:Y:S01]  /*0340*/  LDG.E.64 R14, desc[UR8][R12.64+0x8] ;  /* 0x000008080c0e7981 */ /* 0x000ee2000c1e1b00 */
[----:B------:R-:W-:-:S04]  /*0350*/  VIADD R29, R26, 0x40 ;  /* 0x000000401a1d7836 */ /* 0x000fc80000000000 */
[----:B------:R-:W-:-:S04]  /*0360*/  IMAD R16, R0, UR5, R29 ;  /* 0x0000000500107c24 */ /* 0x000fc8000f8e021d */
[----:B------:R-:W-:-:S04]  /*0370*/  IMAD R17, R16, UR6, RZ ;  /* 0x0000000610117c24 */ /* 0x000fc8000f8e02ff */
[----:B------:R-:W-:Y:S01]  /*0380*/  IMAD.WIDE R16, R17, 0x8, R8 ;  /* 0x0000000811107825 */ /* 0x000fe200078e0208 */
[----:B------:R-:W-:-:S04]  /*0390*/  IADD3 R28, PT, PT, R26, 0x60, RZ ;  /* 0x000000601a1c7810 */ /* 0x000fc80007ffe0ff */
[----:B------:R-:W4:Y:S01]  /*03a0*/  LDG.E.64 R18, desc[UR8][R16.64+0x8] ;  /* 0x0000080810127981 */ /* 0x000f22000c1e1b00 */
[----:B--2---:R-:W-:-:S14]  /*03b0*/  DSETP.GEU.AND P3, PT, R20, R6, PT ;  /* 0x000000061400722a */ /* 0x004fdc0003f6e000 */
[----:B------:R-:W-:Y:S01]  /*03c0*/  @!P3 MOV R6, R20 ;  /* 0x000000140006b202 */ /* 0x000fe20000000f00 */
[----:B------:R-:W-:Y:S01]  /*03d0*/  IMAD R20, R0, UR5, R28 ;  /* 0x0000000500147c24 */ /* 0x000fe2000f8e021c */
[----:B------:R-:W2:Y:S01]  /*03e0*/  @!P3 LDG.E.64 R10, desc[UR8][R10.64] ;  /* 0x000000080a0ab981 */ /* 0x000ea2000c1e1b00 */
[----:B------:R-:W-:Y:S02]  /*03f0*/  @!P3 IMAD.MOV.U32 R7, RZ, RZ, R21 ;  /* 0x000000ffff07b224 */ /* 0x000fe400078e0015 */
[----:B------:R-:W-:-:S04]  /*0400*/  IMAD R21, R20, UR6, RZ ;  /* 0x0000000614157c24 */ /* 0x000fc8000f8e02ff */
[----:B------:R-:W-:-:S05]  /*0410*/  IMAD.WIDE R20, R21, 0x8, R8 ;  /* 0x0000000815147825 */ /* 0x000fca00078e0208 */
[----:B------:R-:W5:Y:S01]  /*0420*/  LDG.E.64 R22, desc[UR8][R20.64+0x8] ;  /* 0x0000080814167981 */ /* 0x000f62000c1e1b00 */
[----:B---3--:R-:W-:-:S14]  /*0430*/  DSETP.GEU.AND P4, PT, R14, R6, PT ;  /* 0x000000060e00722a */ /* 0x008fdc0003f8e000 */
[----:B------:R-:W-:Y:S01]  /*0440*/  @!P4 IMAD.MOV.U32 R6, RZ, RZ, R14 ;  /* 0x000000ffff06c224 */ /* 0x000fe200078e000e */
[----:B------:R-:W-:Y:S01]  /*0450*/  @!P4 MOV R7, R15 ;  /* 0x0000000f0007c202 */ /* 0x000fe20000000f00 */
[----:B------:R-:W3:Y:S05]  /*0460*/  @!P4 LDG.E.64 R12, desc[UR8][R12.64] ;  /* 0x000000080c0cc981 */ /* 0x000eea000c1e1b00 */
[----:B----4-:R-:W-:-:S14]  /*0470*/  DSETP.GEU.AND P2, PT, R18, R6, PT ;  /* 0x000000061200722a */ /* 0x010fdc0003f4e000 */
[----:B------:R-:W-:Y:S01]  /*0480*/  @!P2 IMAD.MOV.U32 R6, RZ, RZ, R18 ;  /* 0x000000ffff06a224 */ /* 0x000fe200078e0012 */
[----:B------:R-:W-:Y:S01]  /*0490*/  @!P2 MOV R7, R19 ;  /* 0x000000130007a202 */ /* 0x000fe20000000f00 */
[----:B------:R-:W4:Y:S05]  /*04a0*/  @!P2 LDG.E.64 R16, desc[UR8][R16.64] ;  /* 0x000000081010a981 */ /* 0x000f2a000c1e1b00 */
[----:B-----5:R-:W-:-:S14]  /*04b0*/  DSETP.GEU.AND P1, PT, R22, R6, PT ;  /* 0x000000061600722a */ /* 0x020fdc0003f2e000 */
[----:B------:R-:W5:Y:S01]  /*04c0*/  @!P1 LDG.E.64 R14, desc[UR8][R20.64] ;  /* 0x00000008140e9981 */ /* 0x000f62000c1e1b00 */
[----:B--2---:R-:W-:Y:S01]  /*04d0*/  @!P3 DADD R18, R10, 0.5 ;  /* 0x3fe000000a12b429 */ /* 0x004fe20000000000 */
[----:B------:R-:W-:Y:S01]  /*04e0*/  @!P3 IMAD.MOV.U32 R24, RZ, RZ, R26 ;  /* 0x000000ffff18b224 */ /* 0x000fe200078e001a */
[----:B---3--:R-:W-:Y:S01]  /*04f0*/  @!P4 DADD R12, R12, 0.5 ;  /* 0x3fe000000c0cc429 */ /* 0x008fe20000000000 */
[----:B------:R-:W-:-:S03]  /*0500*/  IADD3 R26, PT, PT, R26, 0x80, RZ ;  /* 0x000000801a1a7810 */ /* 0x000fc60007ffe0ff */
[----:B------:R1:W2:Y:S01]  /*0510*/  @!P3 F2I.F64.TRUNC R5, R18 ;  /* 0x000000120005b311 */ /* 0x0002a2000030d100 */
[----:B------:R-:W-:-:S07]  /*0520*/  ISETP.GE.AND P3, PT, R26, R25, PT ;  /* 0x000000191a00720c */ /* 0x000fce0003f66270 */
[----:B------:R1:W3:Y:S01]  /*0530*/  @!P4 F2I.F64.TRUNC R5, R12 ;  /* 0x0000000c0005c311 */ /* 0x0002e2000030d100 */
[----:B----4-:R-:W-:-:S07]  /*0540*/  @!P2 DADD R16, R16, 0.5 ;  /* 0x3fe000001010a429 */ /* 0x010fce0000000000 */
[----:B------:R1:W4:Y:S01]  /*0550*/  @!P2 F2I.F64.TRUNC R5, R16 ;  /* 0x000000100005a311 */ /* 0x000322000030d100 */
[----:B------:R-:W-:Y:S01]  /*0560*/  @!P4 IMAD.MOV.U32 R24, RZ, RZ, R27 ;  /* 0x000000ffff18c224 */ /* 0x000fe200078e001b */
[----:B------:R-:W-:Y:S01]  /*0570*/  @!P2 MOV R24, R29 ;  /* 0x0000001d0018a202 */ /* 0x000fe20000000f00 */
[----:B------:R-:W-:Y:S01]  /*0580*/  @!P1 IMAD.MOV.U32 R6, RZ, RZ, R22 ;  /* 0x000000ffff069224 */ /* 0x000fe200078e0016 */
[----:B------:R-:W-:Y:S01]  /*0590*/  @!P1 MOV R7, R23 ;  /* 0x0000001700079202 */ /* 0x000fe20000000f00 */
[----:B------:R-:W-:Y:S01]  /*05a0*/  @!P1 IMAD.MOV.U32 R24, RZ, RZ, R28 ;  /* 0x000000ffff189224 */ /* 0x000fe200078e001c */
[----:B-----5:R-:W-:-:S06]  /*05b0*/  @!P1 DADD R14, R14, 0.5 ;  /* 0x3fe000000e0e9429 */ /* 0x020fcc0000000000 */
[----:B------:R1:W0:Y:S01]  /*05c0*/  @!P1 F2I.F64.TRUNC R5, R14 ;  /* 0x0000000e00059311 */ /* 0x000222000030d100 */
[----:B--234-:R-:W-:Y:S05]  /*05d0*/  @!P3 BRA `(.L_x_4) ;  /* 0xfffffffc0038b947 */ /* 0x01cfea000383ffff */
.L_x_3:
[----:B------:R-:W-:Y:S05]  /*05e0*/  BSYNC.RECONVERGENT B1 ;  /* 0x0000000000017941 */ /* 0x000fea0003800200 */
.L_x_2:
[----:B------:R-:W-:Y:S01]  /*05f0*/  IADD3 R8, PT, PT, R3, -R26, RZ ;  /* 0x8000001a03087210 */ /* 0x000fe20007ffe0ff */
[----:B------:R-:W-:Y:S03]  /*0600*/  BSSY.RECONVERGENT B1, `(.L_x_5) ;  /* 0x000001f000017945 */ /* 0x000fe60003800200 */
[----:B------:R-:W-:-:S13]  /*0610*/  ISETP.GT.AND P1, PT, R8, 0x1f, PT ;  /* 0x0000001f0800780c */ /* 0x000fda0003f24270 */
[----:B------:R-:W-:Y:S05]  /*0620*/  @!P1 BRA `(.L_x_6) ;  /* 0x0000000000709947 */ /* 0x000fea0003800000 */
[----:B------:R-:W2:Y:S01]  /*0630*/  LDCU UR4, c[0x0][0x3b8] ;  /* 0x00007700ff0477ac */ /* 0x000ea20008000800 */
[----:B------:R-:W3:Y:S01]  /*0640*/  LDC.64 R8, c[0x0][0x380] ;  /* 0x0000e000ff087b82 */ /* 0x000ee20000000a00 */
[----:B------:R-:W1:Y:S01]  /*0650*/  LDCU UR7, c[0x0][0x3b4] ;  /* 0x00007680ff0777ac */ /* 0x000e620008000800 */
[----:B--2---:R-:W-:-:S04]  /*0660*/  IMAD R10, R0, UR4, R26 ;  /* 0x00000004000a7c24 */ /* 0x004fc8000f8e021a */
[----:B-1----:R-:W-:-:S04]  /*0670*/  IMAD R13, R10, UR7, RZ ;  /* 0x000000070a0d7c24 */ /* 0x002fc8000f8e02ff */
[----:B---3--:R-:W-:-:S05]  /*0680*/  IMAD.WIDE R12, R13, 0x8, R8 ;  /* 0x000000080d0c7825 */ /* 0x008fca00078e0208 */
[----:B------:R-:W2:Y:S01]  /*0690*/  LDG.E.64 R10, desc[UR8][R12.64+0x8] ;  /* 0x000008080c0a7981 */ /* 0x000ea2000c1e1b00 */
[----:B------:R-:W-:-:S04]  /*06a0*/  VIADD R15, R26, 0x20 ;  /* 0x000000201a0f7836 */ /* 0x000fc80000000000 */
[----:B------:R-:W-:-:S04]  /*06b0*/  IMAD R14, R0, UR4, R15 ;  /* 0x00000004000e7c24 */ /* 0x000fc8000f8e020f */
[----:B------:R-:W-:-:S04]  /*06c0*/  IMAD R19, R14, UR7, RZ ;  /* 0x000000070e137c24 */ /* 0x000fc8000f8e02ff */
[----:B------:R-:W-:-:S05]  /*06d0*/  IMAD.WIDE R18, R19, 0x8, R8 ;  /* 0x0000000813127825 */ /* 0x000fca00078e0208 */
[----:B------:R-:W3:Y:S01]  /*06e0*/  LDG.E.64 R8, desc[UR8][R18.64+0x8] ;  /* 0x0000080812087981 */ /* 0x000ee2000c1e1b00 */
[----:B--2---:R-:W-:-:S14]  /*06f0*/  DSETP.GEU.AND P1, PT, R10, R6, PT ;  /* 0x000000060a00722a */ /* 0x004fdc0003f2e000 */
[----:B------:R-:W-:Y:S01]  /*0700*/  @!P1 MOV R6, R10 ;  /* 0x0000000a00069202 */ /* 0x000fe20000000f00 */
[----:B------:R-:W-:Y:S02]  /*0710*/  @!P1 IMAD.MOV.U32 R7, RZ, RZ, R11 ;  /* 0x000000ffff079224 */ /* 0x000fe400078e000b */
[----:B------:R-:W2:Y:S04]  /*0720*/  @!P1 LDG.E.64 R10, desc[UR8][R12.64] ;  /* 0x000000080c0a9981 */ /* 0x000ea8000c1e1b00 */
[----:B---3--:R-:W-:-:S14]  /*0730*/  DSETP.GEU.AND P2, PT, R8, R6, PT ;  /* 0x000000060800722a */ /* 0x008fdc0003f4e000 */
[----:B------:R-:W3:Y:S01]  /*0740*/  @!P2 LDG.E.64 R16, desc[UR8][R18.64] ;  /* 0x000000081210a981 */ /* 0x000ee2000c1e1b00 */
[----:B------:R-:W-:Y:S01]  /*0750*/  @!P1 MOV R24, R26 ;  /* 0x0000001a00189202 */ /* 0x000fe20000000f00 */
[----:B------:R-:W-:Y:S01]  /*0760*/  @!P2 IMAD.MOV.U32 R6, RZ, RZ, R8 ;  /* 0x000000ffff06a224 */ /* 0x000fe200078e0008 */
[----:B------:R-:W-:Y:S01]  /*0770*/  PLOP3.LUT P0, PT, PT, PT, PT, 0x8, 0x80 ;  /* 0x000000000080781c */ /* 0x000fe20003f0e170 */
[----:B------:R-:W-:Y:S01]  /*0780*/  @!P2 IMAD.MOV.U32 R24, RZ, RZ, R15 ;  /* 0x000000ffff18a224 */ /* 0x000fe200078e000f */
[----:B------:R-:W-:Y:S02]  /*0790*/  @!P2 MOV R7, R9 ;  /* 0x000000090007a202 */ /* 0x000fe40000000f00 */
[----:B------:R-:W-:Y:S01]  /*07a0*/  IADD3 R26, PT, PT, R15, 0x20, RZ ;  /* 0x000000200f1a7810 */ /* 0x000fe20007ffe0ff */
[----:B--2---:R-:W-:-:S06]  /*07b0*/  @!P1 DADD R10, R10, 0.5 ;  /* 0x3fe000000a0a9429 */ /* 0x004fcc0000000000 */
[----:B0-----:R2:W4:Y:S01]  /*07c0*/  @!P1 F2I.F64.TRUNC R5, R10 ;  /* 0x0000000a00059311 */ /* 0x001522000030d100 */
[----:B---3--:R-:W-:-:S07]  /*07d0*/  @!P2 DADD R16, R16, 0.5 ;  /* 0x3fe000001010a429 */ /* 0x008fce0000000000 */
[----:B----4-:R2:W3:Y:S04]  /*07e0*/  @!P2 F2I.F64.TRUNC R5, R16 ;  /* 0x000000100005a311 */ /* 0x0104e8000030d100 */
.L_x_6:
[----:B------:R-:W-:Y:S05]  /*07f0*/  BSYNC.RECONVERGENT B1 ;  /* 0x0000000000017941 */ /* 0x000fea0003800200 */
.L_x_5:
[----:B------:R-:W-:-:S13]  /*0800*/  ISETP.LE.OR P0, PT, R26, R3, P0 ;  /* 0x000000031a00720c */ /* 0x000fda0000703670 */
[----:B------:R-:W-:Y:S05]  /*0810*/  @!P0 BRA `(.L_x_1) ;  /* 0x00000000003c8947 */ /* 0x000fea0003800000 */
[----:B------:R-:W4:Y:S01]  /*0820*/  LDCU UR4, c[0x0][0x3b8] ;  /* 0x00007700ff0477ac */ /* 0x000f220008000800 */
[----:B--2---:R-:W2:Y:S01]  /*0830*/  LDC.64 R10, c[0x0][0x380] ;  /* 0x0000e000ff0a7b82 */ /* 0x004ea20000000a00 */
[----:B------:R-:W5:Y:S01]  /*0840*/  LDCU UR7, c[0x0][0x3b4] ;  /* 0x00007680ff0777ac */ /* 0x000f620008000800 */
[----:B----4-:R-:W-:-:S04]  /*0850*/  IMAD R3, R0, UR4, R26 ;  /* 0x0000000400037c24 */ /* 0x010fc8000f8e021a */
[----:B-----5:R-:W-:-:S04]  /*0860*/  IMAD R3, R3, UR7, RZ ;  /* 0x0000000703037c24 */ /* 0x020fc8000f8e02ff */
[----:B--2---:R-:W-:-:S05]  /*0870*/  IMAD.WIDE R10, R3, 0x8, R10 ;  /* 0x00000008030a7825 */ /* 0x004fca00078e020a */
[----:B-1----:R-:W2:Y:S02]  /*0880*/  LDG.E.64 R12, desc[UR8][R10.64+0x8] ;  /* 0x000008080a0c7981 */ /* 0x002ea4000c1e1b00 */
[----:B--2---:R-:W-:-:S14]  /*0890*/  DSETP.GEU.AND P0, PT, R12, R6, PT ;  /* 0x000000060c00722a */ /* 0x004fdc0003f0e000 */
[----:B------:R-:W-:Y:S05]  /*08a0*/  @P0 BRA `(.L_x_1) ;  /* 0x0000000000180947 */ /* 0x000fea0003800000 */
[----:B------:R-:W2:Y:S01]  /*08b0*/  LDG.E.64 R6, desc[UR8][R10.64] ;  /* 0x000000080a067981 */ /* 0x000ea2000c1e1b00 */
[----:B------:R-:W-:Y:S01]  /*08c0*/  IMAD.MOV.U32 R24, RZ, RZ, R26 ;  /* 0x000000ffff187224 */ /* 0x000fe200078e001a */
[----:B--2---:R-:W-:Y:S01]  /*08d0*/  DADD R8, R6, 0.5 ;  /* 0x3fe0000006087429 */ /* 0x004fe20000000000 */
[----:B------:R-:W-:Y:S01]  /*08e0*/  IMAD.MOV.U32 R6, RZ, RZ, R12 ;  /* 0x000000ffff067224 */ /* 0x000fe200078e000c */
[----:B------:R-:W-:-:S04]  /*08f0*/  MOV R7, R13 ;  /* 0x0000000d00077202 */ /* 0x000fc80000000f00 */
[----:B0--3--:R4:W0:Y:S05]  /*0900*/  F2I.F64.TRUNC R5, R8 ;  /* 0x0000000800057311 */ /* 0x00982a000030d100 */
.L_x_1:
[----:B------:R-:W-:Y:S05]  /*0910*/  BSYNC.RECONVERGENT B0 ;  /* 0x0000000000007941 */ /* 0x000fea0003800200 */
.L_x_0:
[----:B------:R-:W5:Y:S01]  /*0920*/  S2UR UR6, SR_CgaCtaId ;  /* 0x00000000000679c3 */ /* 0x000f620000008800 */
[----:B------:R-:W-:Y:S01]  /*0930*/  PRMT R3, R4, 0x9910, RZ ;  /* 0x0000991004037816 */ /* 0x000fe200000000ff */
[----:B------:R-:W-:Y:S01]  /*0940*/  UMOV UR4, 0x400 ;  /* 0x0000040000047882 */ /* 0x000fe20000000000 */
[----:B------:R-:W-:Y:S01]  /*0950*/  BSSY.RECONVERGENT B0, `(.L_x_7) ;  /* 0x0000024000007945 */ /* 0x000fe20003800200 */
[----:B------:R-:W-:Y:S01]  /*0960*/  UIADD3 UR5, UPT, UPT, UR4, 0x800, URZ ;  /* 0x0000080004057890 */ /* 0x000fe2000fffe0ff */
[----:B------:R-:W-:Y:S02]  /*0970*/  SHF.R.S32.HI R3, RZ, 0xf, R3 ;  /* 0x0000000fff037819 */ /* 0x000fe40000011403 */
[C---:B------:R-:W-:Y:S02]  /*0980*/  LOP3.LUT P2, RZ, R2.reuse, 0x3, RZ, 0xc0, !PT ;  /* 0x0000000302ff7812 */ /* 0x040fe4000784c0ff */
[----:B------:R-:W-:Y:S02]  /*0990*/  LOP3.LUT R3, R3, 0xffff, RZ, 0xc0, !PT ;  /* 0x0000ffff03037812 */ /* 0x000fe400078ec0ff */
[----:B------:R-:W-:-:S02]  /*09a0*/  LOP3.LUT P0, RZ, R2, 0x7, RZ, 0xc0, !PT ;  /* 0x0000000702ff7812 */ /* 0x000fc4000780c0ff */
[----:B------:R-:W-:Y:S02]  /*09b0*/  LEA.HI R4, R3, R4, RZ, 0x15 ;  /* 0x0000000403047211 */ /* 0x000fe400078fa8ff */
[----:B------:R-:W-:Y:S02]  /*09c0*/  LOP3.LUT P1, RZ, R2, 0xf, RZ, 0xc0, !PT ;  /* 0x0000000f02ff7812 */ /* 0x000fe4000782c0ff */
[----:B------:R-:W-:Y:S02]  /*09d0*/  PRMT R3, R4, 0x9910, RZ ;  /* 0x0000991004037816 */ /* 0x000fe400000000ff */
[----:B------:R-:W-:Y:S02]  /*09e0*/  LOP3.LUT R4, R2, 0x1, RZ, 0xc0, !PT ;  /* 0x0000000102047812 */ /* 0x000fe400078ec0ff */
[----:B------:R-:W-:Y:S02]  /*09f0*/  SHF.R.S32.HI R3, RZ, 0x5, R3 ;  /* 0x00000005ff037819 */ /* 0x000fe40000011403 */
[----:B------:R-:W-:Y:S01]  /*0a00*/  ISETP.NE.U32.AND P3, PT, R4, 0x1, PT ;  /* 0x000000010400780c */ /* 0x000fe20003f65070 */
[----:B-----5:R-:W-:Y:S01]  /*0a10*/  ULEA UR7, UR6, UR4, 0x18 ;  /* 0x0000000406077291 */ /* 0x020fe2000f8ec0ff */
[----:B------:R-:W-:Y:S01]  /*0a20*/  PRMT R3, R3, 0x9910, RZ ;  /* 0x0000991003037816 */ /* 0x000fe200000000ff */
[----:B------:R-:W-:-:S02]  /*0a30*/  UIADD3 UR4, UPT, UPT, UR4, 0xc00, URZ ;  /* 0x00000c0004047890 */ /* 0x000fc4000fffe0ff */
[----:B------:R-:W-:Y:S02]  /*0a40*/  ULEA UR5, UR6, UR5, 0x18 ;  /* 0x0000000506057291 */ /* 0x000fe4000f8ec0ff */
[----:B------:R-:W-:Y:S01]  /*0a50*/  ULEA UR4, UR6, UR4, 0x18 ;  /* 0x0000000406047291 */ /* 0x000fe2000f8ec0ff */
[----:B----4-:R-:W-:-:S03]  /*0a60*/  LEA R9, R3, UR7, 0x8 ;  /* 0x0000000703097c11 */ /* 0x010fc6000f8e40ff */
[C---:B--2---:R-:W-:Y:S02]  /*0a70*/  LEA R11, R3.reuse, UR5, 0x7 ;  /* 0x00000005030b7c11 */ /* 0x044fe4000f8e38ff */
[----:B------:R-:W-:Y:S02]  /*0a80*/  LEA R3, R3, UR4, 0x7 ;  /* 0x0000000403037c11 */ /* 0x000fe4000f8e38ff */
[C---:B-1----:R-:W-:Y:S01]  /*0a90*/  LEA R13, R2.reuse, R9, 0x3 ;  /* 0x00000009020d7211 */ /* 0x042fe200078e18ff */
[C---:B------:R-:W-:Y:S01]  /*0aa0*/  IMAD R8, R2.reuse, 0x4, R11 ;  /* 0x0000000402087824 */ /* 0x040fe200078e020b */
[----:B------:R-:W-:-:S03]  /*0ab0*/  LEA R15, R2, R3, 0x2 ;  /* 0x00000003020f7211 */ /* 0x000fc600078e10ff */
[----:B------:R1:W-:Y:S04]  /*0ac0*/  STS.64 [R13], R6 ;  /* 0x000000060d007388 */ /* 0x0003e80000000a00 */
[----:B0--3--:R1:W-:Y:S04]  /*0ad0*/  STS [R8], R5 ;  /* 0x0000000508007388 */ /* 0x0093e80000000800 */
[----:B------:R1:W-:Y:S01]  /*0ae0*/  STS [R15], R24 ;  /* 0x000000180f007388 */ /* 0x0003e20000000800 */
[----:B------:R-:W-:Y:S05]  /*0af0*/  @!P3 BRA `(.L_x_8) ;  /* 0x000000000024b947 */ /* 0x000fea0003800000 */
[----:B-1----:R-:W0:Y:S02]  /*0b00*/  LDS.64 R4, [R13+0x8] ;  /* 0x000008000d047984 */ /* 0x002e240000000a00 */
[----:B0-----:R-:W-:-:S14]  /*0b10*/  DSETP.GT.AND P3, PT, R6, R4, PT ;  /* 0x000000040600722a */ /* 0x001fdc0003f64000 */
[----:B------:R-:W-:Y:S01]  /*0b20*/  @P3 STS.64 [R13], R4 ;  /* 0x000000040d003388 */ /* 0x000fe20000000a00 */
[----:B------:R-:W-:Y:S01]  /*0b30*/  @P3 IMAD.MOV.U32 R6, RZ, RZ, R4 ;  /* 0x000000ffff063224 */ /* 0x000fe200078e0004 */
[----:B------:R-:W-:Y:S02]  /*0b40*/  @P3 MOV R7, R5 ;  /* 0x0000000500073202 */ /* 0x000fe40000000f00 */
[----:B------:R-:W0:Y:S04]  /*0b50*/  @P3 LDS R17, [R8+0x4] ;  /* 0x0000040008113984 */ /* 0x000e280000000800 */
[----:B0-----:R-:W-:Y:S04]  /*0b60*/  @P3 STS [R8], R17 ;  /* 0x0000001108003388 */ /* 0x001fe80000000800 */
[----:B------:R-:W0:Y:S04]  /*0b70*/  @P3 LDS R10, [R15+0x4] ;  /* 0x000004000f0a3984 */ /* 0x000e280000000800 */
[----:B0-----:R0:W-:Y:S02]  /*0b80*/  @P3 STS [R15], R10 ;  /* 0x0000000a0f003388 */ /* 0x0011e40000000800 */
.L_x_8:
[----:B------:R-:W-:Y:S05]  /*0b90*/  BSYNC.RECONVERGENT B0 ;  /* 0x0000000000007941 */ /* 0x000fea0003800200 */
.L_x_7:
[----:B------:R-:W-:Y:S04]  /*0ba0*/  BSSY.RECONVERGENT B0, `(.L_x_9) ;  /* 0x000000b000007945 */ /* 0x000fe80003800200 */
[----:B------:R-:W-:Y:S05]  /*0bb0*/  @P2 BRA `(.L_x_10) ;  /* 0x0000000000242947 */ /* 0x000fea0003800000 */
[----:B-1----:R-:W1:Y:S02]  /*0bc0*/  LDS.64 R4, [R13+0x10] ;  /* 0x000010000d047984 */ /* 0x002e640000000a00 */
[----:B-1----:R-:W-:-:S14]  /*0bd0*/  DSETP.GT.AND P2, PT, R6, R4, PT ;  /* 0x000000040600722a */ /* 0x002fdc0003f44000 */
[----:B------:R-:W-:Y:S01]  /*0be0*/  @P2 STS.64 [R13], R4 ;  /* 0x000000040d002388 */ /* 0x000fe20000000a00 */
[----:B------:R-:W-:Y:S01]  /*0bf0*/  @P2 IMAD.MOV.U32 R6, RZ, RZ, R4 ;  /* 0x000000ffff062224 */ /* 0x000fe200078e0004 */
[----:B------:R-:W-:Y:S02]  /*0c00*/  @P2 MOV R7, R5 ;  /* 0x0000000500072202 */ /* 0x000fe40000000f00 */
[----:B------:R-:W1:Y:S04]  /*0c10*/  @P2 LDS R17, [R8+0x8] ;  /* 0x0000080008112984 */ /* 0x000e680000000800 */
[----:B-1----:R-:W-:Y:S04]  /*0c20*/  @P2 STS [R8], R17 ;  /* 0x0000001108002388 */ /* 0x002fe80000000800 */
[----:B0-----:R-:W0:Y:S04]  /*0c30*/  @P2 LDS R10, [R15+0x8] ;  /* 0x000008000f0a2984 */ /* 0x001e280000000800 */
[----:B0-----:R2:W-:Y:S02]  /*0c40*/  @P2 STS [R15], R10 ;  /* 0x0000000a0f002388 */ /* 0x0015e40000000800 */
.L_x_10:
[----:B------:R-:W-:Y:S05]  /*0c50*/  BSYNC.RECONVERGENT B0 ;  /* 0x0000000000007941 */ /* 0x000fea0003800200 */
.L_x_9:
        /* <DEDUP_REMOVED lines=9> */
[----:B0-2---:R-:W0:Y:S04]  /*0cf0*/  @P0 LDS R10, [R15+0x10] ;  /* 0x000010000f0a0984 */ /* 0x005e280000000800 */
[----:B0-----:R3:W-:Y:S02]  /*0d00*/  @P0 STS [R15], R10 ;  /* 0x0000000a0f000388 */ /* 0x0017e40000000800 */
.L_x_12:
[----:B------:R-:W-:Y:S05]  /*0d10*/  BSYNC.RECONVERGENT B0 ;  /* 0x0000000000007941 */ /* 0x000fea0003800200 */
.L_x_11:
[----:B------:R-:W-:Y:S05]  /*0d20*/  @P1 EXIT ;  /* 0x000000000000194d */ /* 0x000fea0003800000 */
[----:B-1----:R-:W1:Y:S01]  /*0d30*/  LDS.64 R4, [R13+0x40] ;  /* 0x000040000d047984 */ /* 0x002e620000000a00 */
[----:B------:R-:W-:Y:S01]  /*0d40*/  ISETP.NE.AND P1, PT, R2, RZ, PT ;  /* 0x000000ff0200720c */ /* 0x000fe20003f25270 */
[----:B-1----:R-:W-:-:S14]  /*0d50*/  DSETP.GT.AND P0, PT, R6, R4, PT ;  /* 0x000000040600722a */ /* 0x002fdc0003f04000 */
[----:B------:R-:W-:Y:S04]  /*0d60*/  @P0 STS.64 [R13], R4 ;  /* 0x000000040d000388 */ /* 0x000fe80000000a00 */
[----:B------:R-:W1:Y:S04]  /*0d70*/  @P0 LDS R7, [R8+0x20] ;  /* 0x0000200008070984 */ /* 0x000e680000000800 */
[----:B-1----:R-:W-:Y:S04]  /*0d80*/  @P0 STS [R8], R7 ;  /* 0x0000000708000388 */ /* 0x002fe80000000800 */
[----:B------:R-:W1:Y:S04]  /*0d90*/  @P0 LDS R6, [R15+0x20] ;  /* 0x000020000f060984 */ /* 0x000e680000000800 */
[----:B-1----:R1:W-:Y:S01]  /*0da0*/  @P0 STS [R15], R6 ;  /* 0x000000060f000388 */ /* 0x0023e20000000800 */
[----:B------:R-:W-:Y:S05]  /*0db0*/  @P1 EXIT ;  /* 0x000000000000194d */ /* 0x000fea0003800000 */
[----:B-1----:R-:W-:Y:S01]  /*0dc0*/  LDS.64 R6, [R9] ;  /* 0x0000000009067984 */ /* 0x002fe20000000a00 */
[----:B------:R-:W1:Y:S03]  /*0dd0*/  LDC.64 R12, c[0x0][0x398] ;  /* 0x0000e600ff0c7b82 */ /* 0x000e660000000a00 */
[----:B------:R-:W4:Y:S05]  /*0de0*/  LDS.64 R4, [R9+0x80] ;  /* 0x0000800009047984 */ /* 0x000f2a0000000a00 */
[----:B0-23--:R-:W0:Y:S08]  /*0df0*/  LDC.64 R14, c[0x0][0x3a0] ;  /* 0x0000e800ff0e7b82 */ /* 0x00de300000000a00 */
[----:B------:R-:W2:Y:S01]  /*0e00*/  LDC.64 R16, c[0x0][0x3a8] ;  /* 0x0000ea00ff107b82 */ /* 0x000ea20000000a00 */
[----:B-1----:R-:W-:-:S04]  /*0e10*/  IMAD.WIDE R12, R0, 0x8, R12 ;  /* 0x00000008000c7825 */ /* 0x002fc800078e020c */
[----:B0-----:R-:W-:-:S04]  /*0e20*/  IMAD.WIDE R14, R0, 0x4, R14 ;  /* 0x00000004000e7825 */ /* 0x001fc800078e020e */
[----:B--2---:R-:W-:Y:S01]  /*0e30*/  IMAD.WIDE R16, R0, 0x4, R16 ;  /* 0x0000000400107825 */ /* 0x004fe200078e0210 */
[----:B----4-:R-:W-:-:S14]  /*0e40*/  DSETP.GT.AND P0, PT, R6, R4, PT ;  /* 0x000000040600722a */ /* 0x010fdc0003f04000 */
[----:B------:R-:W-:Y:S01]  /*0e50*/  @!P0 LDS R2, [R11] ;  /* 0x000000000b028984 */ /* 0x000fe20000000800 */
[----:B------:R-:W-:Y:S01]  /*0e60*/  @P0 IMAD.MOV.U32 R6, RZ, RZ, R4 ;  /* 0x000000ffff060224 */ /* 0x000fe200078e0004 */
[----:B------:R-:W-:Y:S02]  /*0e70*/  @P0 MOV R7, R5 ;  /* 0x0000000500070202 */ /* 0x000fe40000000f00 */
[----:B------:R-:W-:Y:S04]  /*0e80*/  @!P0 LDS R8, [R3] ;  /* 0x0000000003088984 */ /* 0x000fe80000000800 */
[----:B------:R-:W-:Y:S04]  /*0e90*/  @P0 STS.64 [R9], R4 ;  /* 0x0000000409000388 */ /* 0x000fe80000000a00 */
[----:B------:R-:W0:Y:S04]  /*0ea0*/  @P0 LDS R2, [R11+0x40] ;  /* 0x000040000b020984 */ /* 0x000e280000000800 */
[----:B------:R-:W-:Y:S04]  /*0eb0*/  STG.E.64 desc[UR8][R12.64], R6 ;  /* 0x000000060c007986 */ /* 0x000fe8000c101b08 */
[----:B0-----:R-:W-:Y:S04]  /*0ec0*/  @P0 STS [R11], R2 ;  /* 0x000000020b000388 */ /* 0x001fe80000000800 */
[----:B------:R-:W0:Y:S04]  /*0ed0*/  @P0 LDS R8, [R3+0x40] ;  /* 0x0000400003080984 */ /* 0x000e280000000800 */
[----:B------:R-:W-:Y:S04]  /*0ee0*/  STG.E desc[UR8][R14.64], R2 ;  /* 0x000000020e007986 */ /* 0x000fe8000c101908 */
[----:B0-----:R-:W-:Y:S04]  /*0ef0*/  @P0 STS [R3], R8 ;  /* 0x0000000803000388 */ /* 0x001fe80000000800 */
[----:B------:R-:W-:Y:S01]  /*0f00*/  STG.E desc[UR8][R16.64], R8 ;  /* 0x0000000810007986 */ /* 0x000fe2000c101908 */
[----:B------:R-:W-:Y:S05]  /*0f10*/  EXIT ;  /* 0x000000000000794d */ /* 0x000fea0003800000 */
.L_x_13:
[----:B------:R-:W-:-:S00]  /*0f20*/  BRA `(.L_x_13) ;  /* 0xfffffffc00fc7947 */ /* 0x000fc0000383ffff */
[----:B------:R-:W-:-:S00]  /*0f30*/  NOP ;  /* 0x0000000000007918 */ /* 0x000fc00000000000 */
        /* <DEDUP_REMOVED lines=12> */
.L_x_69:


//--------------------- .text._Z19rowReduceMin_kernelPdPiS0_iiiii --------------------------
	.section	.text._Z19rowReduceMin_kernelPdPiS0_iiiii,"ax",@progbits
	.align	128
        .global         _Z19rowReduceMin_kernelPdPiS0_iiiii
        .type           _Z19rowReduceMin_kernelPdPiS0_iiiii,@function
        .size           _Z19rowReduceMin_kernelPdPiS0_iiiii,(.L_x_70 - _Z19rowReduceMin_kernelPdPiS0_iiiii)
        .other          _Z19rowReduceMin_kernelPdPiS0_iiiii,@"STO_CUDA_ENTRY STV_DEFAULT"
_Z19rowReduceMin_kernelPdPiS0_iiiii:
.text._Z19rowReduceMin_kernelPdPiS0_iiiii:
[----:B------:R-:W-:Y:S08]  /*0000*/  LDC R1, c[0x0][0x37c] ;  /* 0x0000df00ff017b82 */ /* 0x000ff00000000800 */
[----:B------:R-:W0:Y:S01]  /*0010*/  LDC R0, c[0x0][0x3a8] ;  /* 0x0000ea00ff007b82 */ /* 0x000e220000000800 */
[----:B------:R-:W1:Y:S01]  /*0020*/  S2R R3, SR_CTAID.X ;  /* 0x0000000000037919 */ /* 0x000e620000002500 */
[----:B------:R-:W1:Y:S01]  /*0030*/  LDCU UR4, c[0x0][0x360] ;  /* 0x00006c00ff0477ac */ /* 0x000e620008000800 */
[----:B------:R-:W1:Y:S01]  /*0040*/  S2R R6, SR_TID.X ;  /* 0x0000000000067919 */ /* 0x000e620000002100 */
[----:B------:R-:W2:Y:S01]  /*0050*/  LDCU.64 UR8, c[0x0][0x358] ;  /* 0x00006b00ff0877ac */ /* 0x000ea20008000a00 */
[----:B------:R-:W3:Y:S01]  /*0060*/  LDCU UR5, c[0x0][0x3a4] ;  /* 0x00007480ff0577ac */ /* 0x000ee20008000800 */
[----:B0-----:R-:W-:-:S04]  /*0070*/  IABS R9, R0 ;  /* 0x0000000000097213 */ /* 0x001fc80000000000 */
[----:B------:R-:W0:Y:S01]  /*0080*/  I2F.RP R2, R9 ;  /* 0x0000000900027306 */ /* 0x000e220000209400 */
[----:B-1----:R-:W-:Y:S01]  /*0090*/  IMAD R3, R3, UR4, R6 ;  /* 0x0000000403037c24 */ /* 0x002fe2000f8e0206 */
[----:B------:R-:W3:Y:S06]  /*00a0*/  LDCU UR4, c[0x0][0x398] ;  /* 0x00007300ff0477ac */ /* 0x000eec0008000800 */
[----:B0-----:R-:W0:Y:S02]  /*00b0*/  MUFU.RCP R2, R2 ;  /* 0x0000000200027308 */ /* 0x001e240000001000 */
[----:B0-----:R-:W-:-:S06]  /*00c0*/  VIADD R4, R2, 0xffffffe ;  /* 0x0ffffffe02047836 */ /* 0x001fcc0000000000 */
[----:B------:R0:W1:Y:S02]  /*00d0*/  F2I.FTZ.U32.TRUNC.NTZ R5, R4 ;  /* 0x0000000400057305 */ /* 0x000064000021f000 */
[----:B0-----:R-:W-:Y:S02]  /*00e0*/  IMAD.MOV.U32 R4, RZ, RZ, RZ ;  /* 0x000000ffff047224 */ /* 0x001fe400078e00ff */
[----:B-1----:R-:W-:-:S04]  /*00f0*/  IMAD.MOV R7, RZ, RZ, -R5 ;  /* 0x000000ffff077224 */ /* 0x002fc800078e0a05 */
[----:B------:R-:W-:Y:S01]  /*0100*/  IMAD.MOV.U32 R6, RZ, RZ, R7 ;  /* 0x000000ffff067224 */ /* 0x000fe200078e0007 */
[----:B------:R-:W-:-:S03]  /*0110*/  SHF.R.S32.HI R7, RZ, 0x5, R3 ;  /* 0x00000005ff077819 */ /* 0x000fc60000011403 */
[----:B------:R-:W-:Y:S01]  /*0120*/  IMAD R11, R6, R9, RZ ;  /* 0x00000009060b7224 */ /* 0x000fe200078e02ff */
[----:B------:R-:W-:-:S03]  /*0130*/  IABS R6, R7 ;  /* 0x0000000700067213 */ /* 0x000fc60000000000 */
[----:B------:R-:W-:-:S06]  /*0140*/  IMAD.HI.U32 R5, R5, R11, R4 ;  /* 0x0000000b05057227 */ /* 0x000fcc00078e0004 */
[----:B------:R-:W-:-:S04]  /*0150*/  IMAD.HI.U32 R2, R5, R6, RZ ;  /* 0x0000000605027227 */ /* 0x000fc800078e00ff */
[----:B------:R-:W-:-:S04]  /*0160*/  IMAD.MOV R4, RZ, RZ, -R2 ;  /* 0x000000ffff047224 */ /* 0x000fc800078e0a02 */
[----:B------:R-:W-:Y:S01]  /*0170*/  IMAD R4, R9, R4, R6 ;  /* 0x0000000409047224 */ /* 0x000fe200078e0206 */
[----:B------:R-:W-:-:S04]  /*0180*/  LOP3.LUT R6, R7, R0, RZ, 0x3c, !PT ;  /* 0x0000000007067212 */ /* 0x000fc800078e3cff */
[----:B------:R-:W-:Y:S02]  /*0190*/  ISETP.GT.U32.AND P1, PT, R9, R4, PT ;  /* 0x000000040900720c */ /* 0x000fe40003f24070 */
[----:B------:R-:W-:-:S11]  /*01a0*/  ISETP.GE.AND P2, PT, R6, RZ, PT ;  /* 0x000000ff0600720c */ /* 0x000fd60003f46270 */
[----:B------:R-:W-:Y:S02]  /*01b0*/  @!P1 IMAD.IADD R4, R4, 0x1, -R9 ;  /* 0x0000000104049824 */ /* 0x000fe400078e0a09 */
[----:B------:R-:W-:Y:S01]  /*01c0*/  @!P1 VIADD R2, R2, 0x1 ;  /* 0x0000000102029836 */ /* 0x000fe20000000000 */
[----:B------:R-:W-:Y:S02]  /*01d0*/  ISETP.NE.AND P1, PT, R0, RZ, PT ;  /* 0x000000ff0000720c */ /* 0x000fe40003f25270 */
[----:B------:R-:W-:Y:S02]  /*01e0*/  ISETP.GE.U32.AND P0, PT, R4, R9, PT ;  /* 0x000000090400720c */ /* 0x000fe40003f06070 */
[----:B------:R-:W0:Y:S11]  /*01f0*/  LDC.64 R4, c[0x0][0x390] ;  /* 0x0000e400ff047b82 */ /* 0x000e360000000a00 */
[----:B------:R-:W-:-:S04]  /*0200*/  @P0 VIADD R2, R2, 0x1 ;  /* 0x0000000102020836 */ /* 0x000fc80000000000 */
[----:B------:R-:W-:-:S04]  /*0210*/  IMAD.MOV.U32 R9, RZ, RZ, R2 ;  /* 0x000000ffff097224 */ /* 0x000fc800078e0002 */
[----:B------:R-:W-:Y:S01]  /*0220*/  @!P2 IMAD.MOV R9, RZ, RZ, -R9 ;  /* 0x000000ffff09a224 */ /* 0x000fe200078e0a09 */
[----:B------:R-:W-:-:S05]  /*0230*/  @!P1 LOP3.LUT R9, RZ, R0, RZ, 0x33, !PT ;  /* 0x00000000ff099212 */ /* 0x000fca00078e33ff */
[----:B0-----:R-:W-:-:S06]  /*0240*/  IMAD.WIDE R4, R9, 0x4, R4 ;  /* 0x0000000409047825 */ /* 0x001fcc00078e0204 */
[----:B--2---:R-:W2:Y:S01]  /*0250*/  LDG.E R5, desc[UR8][R4.64] ;  /* 0x0000000804057981 */ /* 0x004ea2000c1e1900 */
[----:B------:R-:W-:Y:S01]  /*0260*/  IMAD.MOV R2, RZ, RZ, -R9 ;  /* 0x000000ffff027224 */ /* 0x000fe200078e0a09 */
[----:B---3--:R-:W-:-:S03]  /*0270*/  UIMAD UR4, UR5, UR4, URZ ;  /* 0x00000004050472a4 */ /* 0x008fc6000f8e02ff */
[C---:B------:R-:W-:Y:S02]  /*0280*/  IMAD R6, R0.reuse, R2, R7 ;  /* 0x0000000200067224 */ /* 0x040fe400078e0207 */
[----:B--2---:R-:W-:-:S05]  /*0290*/  IMAD.IADD R0, R0, 0x1, -R5 ;  /* 0x0000000100007824 */ /* 0x004fca00078e0a05 */
[----:B------:R-:W-:-:S04]  /*02a0*/  ISETP.GT.AND P0, PT, R6, R0, PT ;  /* 0x000000000600720c */ /* 0x000fc80003f04270 */
[----:B------:R-:W-:-:S13]  /*02b0*/  ISETP.GE.OR P0, PT, R7, UR4, P0 ;  /* 0x0000000407007c0c */ /* 0x000fda0008706670 */
[----:B------:R-:W-:Y:S05]  /*02c0*/  @P0 EXIT ;  /* 0x000000000000094d */ /* 0x000fea0003800000 */
[----:B------:R-:W0:Y:S01]  /*02d0*/  LDC.64 R4, c[0x0][0x388] ;  /* 0x0000e200ff047b82 */ /* 0x000e220000000a00 */
[----:B------:R-:W-:Y:S01]  /*02e0*/  SHF.R.S32.HI R0, RZ, 0x1f, R3 ;  /* 0x0000001fff007819 */ /* 0x000fe20000011403 */
[----:B------:R-:W1:Y:S01]  /*02f0*/  LDCU UR4, c[0x0][0x3a0] ;  /* 0x00007400ff0477ac */ /* 0x000e620008000800 */
[----:B------:R-:W2:Y:S01]  /*0300*/  LDCU UR6, c[0x0][0x39c] ;  /* 0x00007380ff0677ac */ /* 0x000ea20008000800 */
[----:B0-----:R-:W-:-:S05]  /*0310*/  IMAD.WIDE R4, R9, 0x4, R4 ;  /* 0x0000000409047825 */ /* 0x001fca00078e0204 */
[----:B------:R1:W3:Y:S01]  /*0320*/  LDG.E R11, desc[UR8][R4.64] ;  /* 0x00000008040b7981 */ /* 0x0002e2000c1e1900 */
[CC--:B------:R-:W-:Y:S01]  /*0330*/  LEA.HI R2, R0.reuse, R3.reuse, RZ, 0x5 ;  /* 0x0000000300027211 */ /* 0x0c0fe200078f28ff */
[----:B------:R-:W-:Y:S01]  /*0340*/  BSSY.RECONVERGENT B0, `(.L_x_14) ;  /* 0x00000d9000007945 */ /* 0x000fe20003800200 */
[----:B------:R-:W-:Y:S01]  /*0350*/  LEA.HI R0, R0, R3, RZ, 0x8 ;  /* 0x0000000300007211 */ /* 0x000fe200078f40ff */
[----:B------:R-:W-:Y:S01]  /*0360*/  IMAD.MOV.U32 R20, RZ, RZ, -0x66666666 ;  /* 0x9999999aff147424 */ /* 0x000fe200078e00ff */
[----:B------:R-:W-:Y:S01]  /*0370*/  LOP3.LUT R2, R2, 0xffffffe0, RZ, 0xc0, !PT ;  /* 0xffffffe002027812 */ /* 0x000fe200078ec0ff */
[----:B------:R-:W-:Y:S01]  /*0380*/  IMAD.MOV.U32 R21, RZ, RZ, 0x3ff19999 ;  /* 0x3ff19999ff157424 */ /* 0x000fe200078e00ff */
[----:B------:R-:W-:-:S03]  /*0390*/  LOP3.LUT R0, R0, 0xff00, RZ, 0xc0, !PT ;  /* 0x0000ff0000007812 */ /* 0x000fc600078ec0ff */
[----:B------:R-:W-:Y:S02]  /*03a0*/  IMAD.IADD R2, R3, 0x1, -R2 ;  /* 0x0000000103027824 */ /* 0x000fe400078e0a02 */
[----:B-1----:R-:W-:Y:S02]  /*03b0*/  IMAD R5, R9, UR4, R6 ;  /* 0x0000000409057c24 */ /* 0x002fe4000f8e0206 */
[----:B------:R-:W-:Y:S02]  /*03c0*/  IMAD.IADD R3, R3, 0x1, -R0 ;  /* 0x0000000103037824 */ /* 0x000fe400078e0a00 */
[----:B--2---:R-:W-:Y:S02]  /*03d0*/  IMAD R5, R5, UR6, RZ ;  /* 0x0000000605057c24 */ /* 0x004fe4000f8e02ff */
[----:B------:R-:W-:Y:S01]  /*03e0*/  IMAD.MOV.U32 R0, RZ, RZ, RZ ;  /* 0x000000ffff007224 */ /* 0x000fe200078e00ff */
[----:B---3--:R-:W-:-:S04]  /*03f0*/  IADD3 R7, PT, PT, -R11, UR5, RZ ;  /* 0x000000050b077c10 */ /* 0x008fc8000fffe1ff */
[----:B------:R-:W-:-:S13]  /*0400*/  ISETP.GT.AND P0, PT, R2, R7, PT ;  /* 0x000000070200720c */ /* 0x000fda0003f04270 */
[----:B------:R-:W-:Y:S05]  /*0410*/  @P0 BRA `(.L_x_15) ;  /* 0x0000000c002c0947 */ /* 0x000fea0003800000 */
[--C-:B------:R-:W-:Y:S01]  /*0420*/  IADD3 R0, PT, PT, -R11, UR5, -R2.reuse ;  /* 0x000000050b007c10 */ /* 0x100fe2000fffe902 */
[----:B------:R-:W-:Y:S01]  /*0430*/  BSSY.RECONVERGENT B1, `(.L_x_16) ;  /* 0x0000068000017945 */ /* 0x000fe20003800200 */
[----:B------:R-:W-:Y:S02]  /*0440*/  IMAD.MOV.U32 R26, RZ, RZ, R2 ;  /* 0x000000ffff1a7224 */ /* 0x000fe400078e0002 */
[C---:B------:R-:W-:Y:S01]  /*0450*/  ISETP.GE.U32.AND P1, PT, R0.reuse, 0x1e0, PT ;  /* 0x000001e00000780c */ /* 0x040fe20003f26070 */
[----:B------:R-:W-:Y:S01]  /*0460*/  IMAD.MOV.U32 R20, RZ, RZ, -0x66666666 ;  /* 0x9999999aff147424 */ /* 0x000fe200078e00ff */
[----:B------:R-:W-:Y:S01]  /*0470*/  LEA.HI R6, R0, 0x1, RZ, 0x1b ;  /* 0x0000000100067811 */ /* 0x000fe200078fd8ff */
[----:B------:R-:W-:Y:S02]  /*0480*/  IMAD.MOV.U32 R0, RZ, RZ, RZ ;  /* 0x000000ffff007224 */ /* 0x000fe400078e00ff */
[----:B------:R-:W-:Y:S01]  /*0490*/  IMAD.MOV.U32 R21, RZ, RZ, 0x3ff19999 ;  /* 0x3ff19999ff157424 */ /* 0x000fe200078e00ff */
[----:B------:R-:W-:-:S04]  /*04a0*/  LOP3.LUT R7, R6, 0xf, RZ, 0xc0, !PT ;  /* 0x0000000f06077812 */ /* 0x000fc800078ec0ff */
[----:B------:R-:W-:-:S03]  /*04b0*/  ISETP.NE.AND P0, PT, R7, RZ, PT ;  /* 0x000000ff0700720c */ /* 0x000fc60003f05270 */
[----:B------:R-:W-:Y:S10]  /*04c0*/  @!P1 BRA `(.L_x_17) ;  /* 0x0000000400789947 */ /* 0x000ff40003800000 */
[----:B------:R-:W0:Y:S01]  /*04d0*/  LDC.64 R8, c[0x0][0x380] ;  /* 0x0000e000ff087b82 */ /* 0x000e220000000a00 */
[----:B------:R-:W-:Y:S01]  /*04e0*/  LOP3.LUT R27, R6, 0xffffff0, RZ, 0xc0, !PT ;  /* 0x0ffffff0061b7812 */ /* 0x000fe200078ec0ff */
[----:B------:R-:W-:Y:S02]  /*04f0*/  IMAD.IADD R4, R2, 0x1, R5 ;  /* 0x0000000102047824 */ /* 0x000fe400078e0205 */
[----:B------:R-:W-:Y:S02]  /*0500*/  IMAD.MOV.U32 R0, RZ, RZ, RZ ;  /* 0x000000ffff007224 */ /* 0x000fe400078e00ff */
[----:B------:R-:W-:Y:S02]  /*0510*/  IMAD.MOV.U32 R26, RZ, RZ, R2 ;  /* 0x000000ffff1a7224 */ /* 0x000fe400078e0002 */
[----:B------:R-:W-:Y:S02]  /*0520*/  IMAD.MOV.U32 R20, RZ, RZ, -0x66666666 ;  /* 0x9999999aff147424 */ /* 0x000fe400078e00ff */
[----:B------:R-:W-:-:S02]  /*0530*/  IMAD.MOV.U32 R21, RZ, RZ, 0x3ff19999 ;  /* 0x3ff19999ff157424 */ /* 0x000fc400078e00ff */
[----:B------:R-:W-:-:S07]  /*0540*/  IMAD.MOV R27, RZ, RZ, -R27 ;  /* 0x000000ffff1b7224 */ /* 0x000fce00078e0a1b */
.L_x_18:
[----:B0-----:R-:W-:-:S05]  /*0550*/  IMAD.WIDE R22, R4, 0x8, R8 ;  /* 0x0000000804167825 */ /* 0x001fca00078e0208 */
[----:B------:R-:W2:Y:S04]  /*0560*/  LDG.E.64 R10, desc[UR8][R22.64] ;  /* 0x00000008160a7981 */ /* 0x000ea8000c1e1b00 */
[----:B------:R-:W3:Y:S04]  /*0570*/  LDG.E.64 R18, desc[UR8][R22.64+0x100] ;  /* 0x0001000816127981 */ /* 0x000ee8000c1e1b00 */
[----:B------:R-:W4:Y:S04]  /*0580*/  LDG.E.64 R16, desc[UR8][R22.64+0x200] ;  /* 0x0002000816107981 */ /* 0x000f28000c1e1b00 */
[----:B------:R-:W5:Y:S04]  /*0590*/  LDG.E.64 R14, desc[UR8][R22.64+0x300] ;  /* 0x00030008160e7981 */ /* 0x000f68000c1e1b00 */
[----:B------:R-:W5:Y:S04]  /*05a0*/  LDG.E.64 R12, desc[UR8][R22.64+0x400] ;  /* 0x00040008160c7981 */ /* 0x000f68000c1e1b00 */
[----:B------:R-:W5:Y:S01]  /*05b0*/  LDG.E.64 R24, desc[UR8][R22.64+0xf00] ;  /* 0x000f000816187981 */ /* 0x000f62000c1e1b00 */
[----:B--2---:R-:W-:-:S06]  /*05c0*/  DSETP.GEU.AND P2, PT, R10, R20, PT ;  /* 0x000000140a00722a */ /* 0x004fcc0003f4e000 */
[----:B------:R-:W-:Y:S02]  /*05d0*/  FSEL R10, R10, R20, !P2 ;  /* 0x000000140a0a7208 */ /* 0x000fe40005000000 */
[----:B------:R-:W-:Y:S02]  /*05e0*/  FSEL R11, R11, R21, !P2 ;  /* 0x000000150b0b7208 */ /* 0x000fe40005000000 */
[----:B------:R-:W2:Y:S04]  /*05f0*/  LDG.E.64 R20, desc[UR8][R22.64+0x500] ;  /* 0x0005000816147981 */ /* 0x000ea8000c1e1b00 */
[----:B---3--:R-:W-:-:S06]  /*0600*/  DSETP.GEU.AND P3, PT, R18, R10, PT ;  /* 0x0000000a1200722a */ /* 0x008fcc0003f6e000 */
[----:B------:R-:W-:Y:S02]  /*0610*/  FSEL R10, R18, R10, !P3 ;  /* 0x0000000a120a7208 */ /* 0x000fe40005800000 */
[----:B------:R-:W-:Y:S02]  /*0620*/  FSEL R11, R19, R11, !P3 ;  /* 0x0000000b130b7208 */ /* 0x000fe40005800000 */
[----:B------:R-:W3:Y:S04]  /*0630*/  LDG.E.64 R18, desc[UR8][R22.64+0x600] ;  /* 0x0006000816127981 */ /* 0x000ee8000c1e1b00 */
[----:B----4-:R-:W-:-:S06]  /*0640*/  DSETP.GEU.AND P4, PT, R16, R10, PT ;  /* 0x0000000a1000722a */ /* 0x010fcc0003f8e000 */
[----:B------:R-:W-:Y:S02]  /*0650*/  FSEL R10, R16, R10, !P4 ;  /* 0x0000000a100a7208 */ /* 0x000fe40006000000 */
[----:B------:R-:W-:Y:S02]  /*0660*/  FSEL R11, R17, R11, !P4 ;  /* 0x0000000b110b7208 */ /* 0x000fe40006000000 */
[----:B------:R-:W4:Y:S04]  /*0670*/  LDG.E.64 R16, desc[UR8][R22.64+0x700] ;  /* 0x0007000816107981 */ /* 0x000f28000c1e1b00 */
[----:B-----5:R-:W-:-:S06]  /*0680*/  DSETP.GEU.AND P5, PT, R14, R10, PT ;  /* 0x0000000a0e00722a */ /* 0x020fcc0003fae000 */
[----:B------:R-:W-:Y:S02]  /*0690*/  FSEL R10, R14, R10, !P5 ;  /* 0x0000000a0e0a7208 */ /* 0x000fe40006800000 */
[----:B------:R-:W-:Y:S02]  /*06a0*/  FSEL R11, R15, R11, !P5 ;  /* 0x0000000b0f0b7208 */ /* 0x000fe40006800000 */
[----:B------:R-:W5:Y:S04]  /*06b0*/  LDG.E.64 R14, desc[UR8][R22.64+0x800] ;  /* 0x00080008160e7981 */ /* 0x000f68000c1e1b00 */
[----:B------:R-:W-:-:S06]  /*06c0*/  DSETP.GEU.AND P6, PT, R12, R10, PT ;  /* 0x0000000a0c00722a */ /* 0x000fcc0003fce000 */
[----:B------:R-:W-:Y:S02]  /*06d0*/  FSEL R10, R12, R10, !P6 ;  /* 0x0000000a0c0a7208 */ /* 0x000fe40007000000 */
[----:B------:R-:W-:Y:S02]  /*06e0*/  FSEL R11, R13, R11, !P6 ;  /* 0x0000000b0d0b7208 */ /* 0x000fe40007000000 */
[----:B------:R-:W5:Y:S01]  /*06f0*/  LDG.E.64 R12, desc[UR8][R22.64+0x900] ;  /* 0x00090008160c7981 */ /* 0x000f62000c1e1b00 */
[C---:B------:R-:W-:Y:S01]  /*0700*/  SEL R0, R26.reuse, R0, !P2 ;  /* 0x000000001a007207 */ /* 0x040fe20005000000 */
[C---:B------:R-:W-:Y:S02]  /*0710*/  @!P3 VIADD R0, R26.reuse, 0x20 ;  /* 0x000000201a00b836 */ /* 0x040fe40000000000 */
[C---:B------:R-:W-:Y:S02]  /*0720*/  @!P4 VIADD R0, R26.reuse, 0x40 ;  /* 0x000000401a00c836 */ /* 0x040fe40000000000 */
[----:B------:R-:W-:Y:S01]  /*0730*/  @!P5 VIADD R0, R26, 0x60 ;  /* 0x000000601a00d836 */ /* 0x000fe20000000000 */
        /* <DEDUP_REMOVED lines=20> */
[C---:B------:R-:W-:Y:S02]  /*0880*/  @!P6 VIADD R0, R26.reuse, 0x80 ;  /* 0x000000801a00e836 */ /* 0x040fe40000000000 */
[C---:B------:R-:W-:Y:S02]  /*0890*/  @!P1 VIADD R0, R26.reuse, 0xa0 ;  /* 0x000000a01a009836 */ /* 0x040fe40000000000 */
[C---:B------:R-:W-:Y:S02]  /*08a0*/  @!P2 VIADD R0, R26.reuse, 0xc0 ;  /* 0x000000c01a00a836 */ /* 0x040fe40000000000 */
[----:B------:R-:W-:-:S02]  /*08b0*/  @!P3 VIADD R0, R26, 0xe0 ;  /* 0x000000e01a00b836 */ /* 0x000fc40000000000 */
[C---:B------:R-:W-:Y:S02]  /*08c0*/  @!P4 VIADD R0, R26.reuse, 0x100 ;  /* 0x000001001a00c836 */ /* 0x040fe40000000000 */
[----:B------:R-:W-:Y:S02]  /*08d0*/  VIADD R27, R27, 0x10 ;  /* 0x000000101b1b7836 */ /* 0x000fe40000000000 */
[----:B------:R-:W-:Y:S02]  /*08e0*/  @!P5 VIADD R0, R26, 0x120 ;  /* 0x000001201a00d836 */ /* 0x000fe40000000000 */
[----:B------:R-:W-:Y:S01]  /*08f0*/  VIADD R4, R4, 0x200 ;  /* 0x0000020004047836 */ /* 0x000fe20000000000 */
[----:B--2---:R-:W-:-:S06]  /*0900*/  DSETP.GEU.AND P6, PT, R20, R10, PT ;  /* 0x0000000a1400722a */ /* 0x004fcc0003fce000 */
[----:B------:R-:W-:Y:S02]  /*0910*/  FSEL R10, R20, R10, !P6 ;  /* 0x0000000a140a7208 */ /* 0x000fe40007000000 */
[----:B------:R-:W-:-:S06]  /*0920*/  FSEL R11, R21, R11, !P6 ;  /* 0x0000000b150b7208 */ /* 0x000fcc0007000000 */
[----:B---3--:R-:W-:-:S06]  /*0930*/  DSETP.GEU.AND P1, PT, R18, R10, PT ;  /* 0x0000000a1200722a */ /* 0x008fcc0003f2e000 */
[----:B------:R-:W-:Y:S02]  /*0940*/  FSEL R10, R18, R10, !P1 ;  /* 0x0000000a120a7208 */ /* 0x000fe40004800000 */
[----:B------:R-:W-:-:S06]  /*0950*/  FSEL R11, R19, R11, !P1 ;  /* 0x0000000b130b7208 */ /* 0x000fcc0004800000 */
[----:B----4-:R-:W-:-:S06]  /*0960*/  DSETP.GEU.AND P2, PT, R16, R10, PT ;  /* 0x0000000a1000722a */ /* 0x010fcc0003f4e000 */
[----:B------:R-:W-:Y:S02]  /*0970*/  FSEL R10, R16, R10, !P2 ;  /* 0x0000000a100a7208 */ /* 0x000fe40005000000 */
[----:B------:R-:W-:-:S06]  /*0980*/  FSEL R11, R17, R11, !P2 ;  /* 0x0000000b110b7208 */ /* 0x000fcc0005000000 */
[----:B-----5:R-:W-:-:S06]  /*0990*/  DSETP.GEU.AND P3, PT, R14, R10, PT ;  /* 0x0000000a0e00722a */ /* 0x020fcc0003f6e000 */
[----:B------:R-:W-:Y:S02]  /*09a0*/  FSEL R10, R14, R10, !P3 ;  /* 0x0000000a0e0a7208 */ /* 0x000fe40005800000 */
[----:B------:R-:W-:-:S06]  /*09b0*/  FSEL R11, R15, R11, !P3 ;  /* 0x0000000b0f0b7208 */ /* 0x000fcc0005800000 */
[----:B------:R-:W-:Y:S01]  /*09c0*/  DSETP.GEU.AND P4, PT, R12, R10, PT ;  /* 0x0000000a0c00722a */ /* 0x000fe20003f8e000 */
[----:B------:R-:W-:-:S05]  /*09d0*/  @!P6 VIADD R0, R26, 0x140 ;  /* 0x000001401a00e836 */ /* 0x000fca0000000000 */
[----:B------:R-:W-:Y:S02]  /*09e0*/  FSEL R10, R12, R10, !P4 ;  /* 0x0000000a0c0a7208 */ /* 0x000fe40006000000 */
[----:B------:R-:W-:Y:S01]  /*09f0*/  FSEL R11, R13, R11, !P4 ;  /* 0x0000000b0d0b7208 */ /* 0x000fe20006000000 */
[C---:B------:R-:W-:Y:S02]  /*0a00*/  @!P1 VIADD R0, R26.reuse, 0x160 ;  /* 0x000001601a009836 */ /* 0x040fe40000000000 */
[C---:B------:R-:W-:Y:S01]  /*0a10*/  @!P2 VIADD R0, R26.reuse, 0x180 ;  /* 0x000001801a00a836 */ /* 0x040fe20000000000 */
[----:B------:R-:W-:Y:S02]  /*0a20*/  ISETP.NE.AND P2, PT, R27, RZ, PT ;  /* 0x000000ff1b00720c */ /* 0x000fe40003f45270 */
[----:B------:R-:W-:Y:S01]  /*0a30*/  DSETP.GEU.AND P1, PT, R24, R10, PT ;  /* 0x0000000a1800722a */ /* 0x000fe20003f2e000 */
[C---:B------:R-:W-:Y:S02]  /*0a40*/  @!P3 VIADD R0, R26.reuse, 0x1a0 ;  /* 0x000001a01a00b836 */ /* 0x040fe40000000000 */
[----:B------:R-:W-:-:S03]  /*0a50*/  @!P4 VIADD R0, R26, 0x1c0 ;  /* 0x000001c01a00c836 */ /* 0x000fc60000000000 */
[----:B------:R-:W-:Y:S02]  /*0a60*/  FSEL R20, R24, R10, !P1 ;  /* 0x0000000a18147208 */ /* 0x000fe40004800000 */
[----:B------:R-:W-:-:S06]  /*0a70*/  FSEL R21, R25, R11, !P1 ;  /* 0x0000000b19157208 */ /* 0x000fcc0004800000 */
[C---:B------:R-:W-:Y:S02]  /*0a80*/  @!P1 VIADD R0, R26.reuse, 0x1e0 ;  /* 0x000001e01a009836 */ /* 0x040fe40000000000 */
[----:B------:R-:W-:Y:S01]  /*0a90*/  VIADD R26, R26, 0x200 ;  /* 0x000002001a1a7836 */ /* 0x000fe20000000000 */
[----:B------:R-:W-:Y:S06]  /*0aa0*/  @P2 BRA `(.L_x_18) ;  /* 0xfffffff800a82947 */ /* 0x000fec000383ffff */
.L_x_17:
[----:B------:R-:W-:Y:S05]  /*0ab0*/  BSYNC.RECONVERGENT B1 ;  /* 0x0000000000017941 */ /* 0x000fea0003800200 */
.L_x_16:
[----:B------:R-:W-:Y:S05]  /*0ac0*/  @!P0 BRA `(.L_x_15) ;  /* 0x0000000400808947 */ /* 0x000fea0003800000 */
[----:B------:R-:W-:Y:S01]  /*0ad0*/  ISETP.GE.U32.AND P1, PT, R7, 0x8, PT ;  /* 0x000000080700780c */ /* 0x000fe20003f26070 */
[----:B------:R-:W-:Y:S01]  /*0ae0*/  BSSY.RECONVERGENT B1, `(.L_x_19) ;  /* 0x0000030000017945 */ /* 0x000fe20003800200 */
[----:B------:R-:W-:-:S04]  /*0af0*/  LOP3.LUT R4, R6, 0x7, RZ, 0xc0, !PT ;  /* 0x0000000706047812 */ /* 0x000fc800078ec0ff */
[----:B------:R-:W-:-:S07]  /*0b00*/  ISETP.NE.AND P0, PT, R4, RZ, PT ;  /* 0x000000ff0400720c */ /* 0x000fce0003f05270 */
[----:B------:R-:W-:Y:S06]  /*0b10*/  @!P1 BRA `(.L_x_20) ;  /* 0x0000000000b09947 */ /* 0x000fec0003800000 */
[----:B------:R-:W0:Y:S01]  /*0b20*/  LDC.64 R28, c[0x0][0x380] ;  /* 0x0000e000ff1c7b82 */ /* 0x000e220000000a00 */
[----:B------:R-:W-:-:S04]  /*0b30*/  IMAD.IADD R7, R5, 0x1, R26 ;  /* 0x0000000105077824 */ /* 0x000fc800078e021a */
[----:B0-----:R-:W-:-:S05]  /*0b40*/  IMAD.WIDE R28, R7, 0x8, R28 ;  /* 0x00000008071c7825 */ /* 0x001fca00078e021c */
[----:B------:R-:W2:Y:S04]  /*0b50*/  LDG.E.64 R24, desc[UR8][R28.64] ;  /* 0x000000081c187981 */ /* 0x000ea8000c1e1b00 */
[----:B------:R-:W3:Y:S04]  /*0b60*/  LDG.E.64 R8, desc[UR8][R28.64+0x100] ;  /* 0x000100081c087981 */ /* 0x000ee8000c1e1b00 */
[----:B------:R-:W4:Y:S04]  /*0b70*/  LDG.E.64 R10, desc[UR8][R28.64+0x200] ;  /* 0x000200081c0a7981 */ /* 0x000f28000c1e1b00 */
[----:B------:R-:W5:Y:S04]  /*0b80*/  LDG.E.64 R12, desc[UR8][R28.64+0x300] ;  /* 0x000300081c0c7981 */ /* 0x000f68000c1e1b00 */
[----:B------:R-:W5:Y:S04]  /*0b90*/  LDG.E.64 R14, desc[UR8][R28.64+0x400] ;  /* 0x000400081c0e7981 */ /* 0x000f68000c1e1b00 */
[----:B------:R-:W5:Y:S04]  /*0ba0*/  LDG.E.64 R16, desc[UR8][R28.64+0x500] ;  /* 0x000500081c107981 */ /* 0x000f68000c1e1b00 */
[----:B------:R-:W5:Y:S04]  /*0bb0*/  LDG.E.64 R18, desc[UR8][R28.64+0x600] ;  /* 0x000600081c127981 */ /* 0x000f68000c1e1b00 */
[----:B------:R-:W5:Y:S01]  /*0bc0*/  LDG.E.64 R22, desc[UR8][R28.64+0x700] ;  /* 0x000700081c167981 */ /* 0x000f62000c1e1b00 */
[----:B--2---:R-:W-:-:S06]  /*0bd0*/  DSETP.GEU.AND P6, PT, R24, R20, PT ;  /* 0x000000141800722a */ /* 0x004fcc0003fce000 */
[----:B------:R-:W-:Y:S02]  /*0be0*/  FSEL R20, R24, R20, !P6 ;  /* 0x0000001418147208 */ /* 0x000fe40007000000 */
[----:B------:R-:W-:Y:S02]  /*0bf0*/  FSEL R21, R25, R21, !P6 ;  /* 0x0000001519157208 */ /* 0x000fe40007000000 */
[----:B------:R-:W-:-:S04]  /*0c00*/  SEL R0, R26, R0, !P6 ;  /* 0x000000001a007207 */ /* 0x000fc80007000000 */
[----:B---3--:R-:W-:-:S06]  /*0c10*/  DSETP.GEU.AND P1, PT, R8, R20, PT ;  /* 0x000000140800722a */ /* 0x008fcc0003f2e000 */
[----:B------:R-:W-:Y:S02]  /*0c20*/  FSEL R8, R8, R20, !P1 ;  /* 0x0000001408087208 */ /* 0x000fe40004800000 */
[----:B------:R-:W-:-:S06]  /*0c30*/  FSEL R9, R9, R21, !P1 ;  /* 0x0000001509097208 */ /* 0x000fcc0004800000 */
[----:B----4-:R-:W-:Y:S01]  /*0c40*/  DSETP.GEU.AND P2, PT, R10, R8, PT ;  /* 0x000000080a00722a */ /* 0x010fe20003f4e000 */
[----:B------:R-:W-:-:S05]  /*0c50*/  @!P1 VIADD R0, R26, 0x20 ;  /* 0x000000201a009836 */ /* 0x000fca0000000000 */
[----:B------:R-:W-:Y:S02]  /*0c60*/  FSEL R8, R10, R8, !P2 ;  /* 0x000000080a087208 */ /* 0x000fe40005000000 */
[----:B------:R-:W-:-:S06]  /*0c70*/  FSEL R9, R11, R9, !P2 ;  /* 0x000000090b097208 */ /* 0x000fcc0005000000 */
[----:B-----5:R-:W-:Y:S01]  /*0c80*/  DSETP.GEU.AND P3, PT, R12, R8, PT ;  /* 0x000000080c00722a */ /* 0x020fe20003f6e000 */
[----:B------:R-:W-:-:S05]  /*0c90*/  @!P2 VIADD R0, R26, 0x40 ;  /* 0x000000401a00a836 */ /* 0x000fca0000000000 */
[----:B------:R-:W-:Y:S02]  /*0ca0*/  FSEL R8, R12, R8, !P3 ;  /* 0x000000080c087208 */ /* 0x000fe40005800000 */
[----:B------:R-:W-:-:S06]  /*0cb0*/  FSEL R9, R13, R9, !P3 ;  /* 0x000000090d097208 */ /* 0x000fcc0005800000 */
[----:B------:R-:W-:Y:S01]  /*0cc0*/  DSETP.GEU.AND P4, PT, R14, R8, PT ;  /* 0x000000080e00722a */ /* 0x000fe20003f8e000 */
        /* <DEDUP_REMOVED lines=15> */
[C---:B------:R-:W-:Y:S02]  /*0dc0*/  @!P1 VIADD R0, R26.reuse, 0xe0 ;  /* 0x000000e01a009836 */ /* 0x040fe40000000000 */
[----:B------:R-:W-:-:S07]  /*0dd0*/  VIADD R26, R26, 0x100 ;  /* 0x000001001a1a7836 */ /* 0x000fce0000000000 */
.L_x_20:
[----:B------:R-:W-:Y:S05]  /*0de0*/  BSYNC.RECONVERGENT B1 ;  /* 0x0000000000017941 */ /* 0x000fea0003800200 */
.L_x_19:
        /* <DEDUP_REMOVED lines=28> */
[C---:B------:R-:W-:Y:S02]  /*0fb0*/  @!P4 VIADD R0, R26.reuse, 0x60 ;  /* 0x000000601a00c836 */ /* 0x040fe40000000000 */
[----:B------:R-:W-:-:S07]  /*0fc0*/  VIADD R26, R26, 0x80 ;  /* 0x000000801a1a7836 */ /* 0x000fce0000000000 */
.L_x_22:
[----:B------:R-:W-:Y:S05]  /*0fd0*/  BSYNC.RECONVERGENT B1 ;  /* 0x0000000000017941 */ /* 0x000fea0003800200 */
.L_x_21:
[----:B------:R-:W-:Y:S05]  /*0fe0*/  @!P1 BRA `(.L_x_15) ;  /* 0x0000000000389947 */ /* 0x000fea0003800000 */
[----:B------:R-:W0:Y:S01]  /*0ff0*/  LDC.64 R8, c[0x0][0x380] ;  /* 0x0000e000ff087b82 */ /* 0x000e220000000a00 */
[----:B------:R-:W-:Y:S02]  /*1000*/  IMAD.MOV R4, RZ, RZ, -R6 ;  /* 0x000000ffff047224 */ /* 0x000fe400078e0a06 */
[----:B------:R-:W-:-:S07]  /*1010*/  IMAD.IADD R11, R5, 0x1, R26 ;  /* 0x00000001050b7824 */ /* 0x000fce00078e021a */
.L_x_23:
[----:B0-----:R-:W-:-:S06]  /*1020*/  IMAD.WIDE R6, R11, 0x8, R8 ;  /* 0x000000080b067825 */ /* 0x001fcc00078e0208 */
[----:B------:R-:W2:Y:S01]  /*1030*/  LDG.E.64 R6, desc[UR8][R6.64] ;  /* 0x0000000806067981 */ /* 0x000ea2000c1e1b00 */
[----:B------:R-:W-:Y:S02]  /*1040*/  VIADD R4, R4, 0x1 ;  /* 0x0000000104047836 */ /* 0x000fe40000000000 */
[----:B------:R-:W-:-:S03]  /*1050*/  VIADD R11, R11, 0x20 ;  /* 0x000000200b0b7836 */ /* 0x000fc60000000000 */
[----:B------:R-:W-:Y:S01]  /*1060*/  ISETP.NE.AND P1, PT, R4, RZ, PT ;  /* 0x000000ff0400720c */ /* 0x000fe20003f25270 */
[----:B--2---:R-:W-:-:S06]  /*1070*/  DSETP.GEU.AND P0, PT, R6, R20, PT ;  /* 0x000000140600722a */ /* 0x004fcc0003f0e000 */
[C---:B------:R-:W-:Y:S01]  /*1080*/  SEL R0, R26.reuse, R0, !P0 ;  /* 0x000000001a007207 */ /* 0x040fe20004000000 */
[----:B------:R-:W-:Y:S01]  /*1090*/  VIADD R26, R26, 0x20 ;  /* 0x000000201a1a7836 */ /* 0x000fe20000000000 */
[----:B------:R-:W-:Y:S02]  /*10a0*/  FSEL R20, R6, R20, !P0 ;  /* 0x0000001406147208 */ /* 0x000fe40004000000 */
[----:B------:R-:W-:Y:S02]  /*10b0*/  FSEL R21, R7, R21, !P0 ;  /* 0x0000001507157208 */ /* 0x000fe40004000000 */
[----:B------:R-:W-:Y:S05]  /*10c0*/  @P1 BRA `(.L_x_23) ;  /* 0xfffffffc00d41947 */ /* 0x000fea000383ffff */
.L_x_15:
[----:B------:R-:W-:Y:S05]  /*10d0*/  BSYNC.RECONVERGENT B0 ;  /* 0x0000000000007941 */ /* 0x000fea0003800200 */
.L_x_14:
[----:B------:R-:W0:Y:S01]  /*10e0*/  S2UR UR6, SR_CgaCtaId ;  /* 0x00000000000679c3 */ /* 0x000e220000008800 */
[----:B------:R-:W-:Y:S01]  /*10f0*/  PRMT R4, R3, 0x9910, RZ ;  /* 0x0000991003047816 */ /* 0x000fe200000000ff */
[----:B------:R-:W-:Y:S01]  /*1100*/  UMOV UR4, 0x400 ;  /* 0x0000040000047882 */ /* 0x000fe20000000000 */
[----:B------:R-:W-:Y:S01]  /*1110*/  BSSY.RECONVERGENT B0, `(.L_x_24) ;  /* 0x000001d000007945 */ /* 0x000fe20003800200 */
[----:B------:R-:W-:Y:S01]  /*1120*/  UIADD3 UR5, UPT, UPT, UR4, 0x800, URZ ;  /* 0x0000080004057890 */ /* 0x000fe2000fffe0ff */
[----:B------:R-:W-:Y:S02]  /*1130*/  SHF.R.S32.HI R4, RZ, 0xf, R4 ;  /* 0x0000000fff047819 */ /* 0x000fe40000011404 */
[----:B------:R-:W-:Y:S02]  /*1140*/  LOP3.LUT P0, RZ, R2, 0x3, RZ, 0xc0, !PT ;  /* 0x0000000302ff7812 */ /* 0x000fe4000780c0ff */
[----:B------:R-:W-:Y:S02]  /*1150*/  LOP3.LUT R4, R4, 0xffff, RZ, 0xc0, !PT ;  /* 0x0000ffff04047812 */ /* 0x000fe400078ec0ff */
[----:B------:R-:W-:-:S02]  /*1160*/  LOP3.LUT P1, RZ, R2, 0x7, RZ, 0xc0, !PT ;  /* 0x0000000702ff7812 */ /* 0x000fc4000782c0ff */
[----:B------:R-:W-:Y:S02]  /*1170*/  LEA.HI R3, R4, R3, RZ, 0x15 ;  /* 0x0000000304037211 */ /* 0x000fe400078fa8ff */
[----:B------:R-:W-:Y:S02]  /*1180*/  LOP3.LUT R4, R2, 0x1, RZ, 0xc0, !PT ;  /* 0x0000000102047812 */ /* 0x000fe400078ec0ff */
[----:B------:R-:W-:Y:S02]  /*1190*/  PRMT R3, R3, 0x9910, RZ ;  /* 0x0000991003037816 */ /* 0x000fe400000000ff */
[----:B------:R-:W-:Y:S02]  /*11a0*/  ISETP.NE.U32.AND P3, PT, R4, 0x1, PT ;  /* 0x000000010400780c */ /* 0x000fe40003f65070 */
[----:B------:R-:W-:Y:S02]  /*11b0*/  SHF.R.S32.HI R3, RZ, 0x5, R3 ;  /* 0x00000005ff037819 */ /* 0x000fe40000011403 */
[----:B------:R-:W-:Y:S01]  /*11c0*/  LOP3.LUT P2, RZ, R2, 0xf, RZ, 0xc0, !PT ;  /* 0x0000000f02ff7812 */ /* 0x000fe2000784c0ff */
[----:B0-----:R-:W-:Y:S01]  /*11d0*/  ULEA UR4, UR6, UR4, 0x18 ;  /* 0x0000000406047291 */ /* 0x001fe2000f8ec0ff */
[----:B------:R-:W-:Y:S01]  /*11e0*/  PRMT R3, R3, 0x9910, RZ ;  /* 0x0000991003037816 */ /* 0x000fe200000000ff */
[----:B------:R-:W-:-:S04]  /*11f0*/  ULEA UR5, UR6, UR5, 0x18 ;  /* 0x0000000506057291 */ /* 0x000fc8000f8ec0ff */
[C---:B------:R-:W-:Y:S02]  /*1200*/  LEA R15, R3.reuse, UR4, 0x8 ;  /* 0x00000004030f7c11 */ /* 0x040fe4000f8e40ff */
[----:B------:R-:W-:-:S03]  /*1210*/  LEA R3, R3, UR5, 0x7 ;  /* 0x0000000503037c11 */ /* 0x000fc6000f8e38ff */
[C---:B------:R-:W-:Y:S02]  /*1220*/  IMAD R9, R2.reuse, 0x8, R15 ;  /* 0x0000000802097824 */ /* 0x040fe400078e020f */
[----:B------:R-:W-:-:S03]  /*1230*/  IMAD R11, R2, 0x4, R3 ;  /* 0x00000004020b7824 */ /* 0x000fc600078e0203 */
[----:B------:R0:W-:Y:S04]  /*1240*/  STS.64 [R9], R20 ;  /* 0x0000001409007388 */ /* 0x0001e80000000a00 */
[----:B------:R0:W-:Y:S01]  /*1250*/  STS [R11], R0 ;  /* 0x000000000b007388 */ /* 0x0001e20000000800 */
[----:B------:R-:W-:Y:S05]  /*1260*/  @!P3 BRA `(.L_x_25) ;  /* 0x00000000001cb947 */ /* 0x000fea0003800000 */
[----:B------:R-:W1:Y:S02]  /*1270*/  LDS.64 R6, [R9+0x8] ;  /* 0x0000080009067984 */ /* 0x000e640000000a00 */
[----:B-1----:R-:W-:-:S14]  /*1280*/  DSETP.GT.AND P3, PT, R20, R6, PT ;  /* 0x000000061400722a */ /* 0x002fdc0003f64000 */
[----:B------:R-:W-:Y:S01]  /*1290*/  @P3 STS.64 [R9], R6 ;  /* 0x0000000609003388 */ /* 0x000fe20000000a00 */
[----:B0-----:R-:W-:Y:S02]  /*12a0*/  @P3 IMAD.MOV.U32 R20, RZ, RZ, R6 ;  /* 0x000000ffff143224 */ /* 0x001fe400078e0006 */
[----:B------:R-:W-:Y:S01]  /*12b0*/  @P3 IMAD.MOV.U32 R21, RZ, RZ, R7 ;  /* 0x000000ffff153224 */ /* 0x000fe200078e0007 */
[----:B------:R-:W0:Y:S04]  /*12c0*/  @P3 LDS R0, [R11+0x4] ;  /* 0x000004000b003984 */ /* 0x000e280000000800 */
[----:B0-----:R1:W-:Y:S02]  /*12d0*/  @P3 STS [R11], R0 ;  /* 0x000000000b003388 */ /* 0x0013e40000000800 */
.L_x_25:
[----:B------:R-:W-:Y:S05]  /*12e0*/  BSYNC.RECONVERGENT B0 ;  /* 0x0000000000007941 */ /* 0x000fea0003800200 */
.L_x_24:
[----:B------:R-:W-:Y:S04]  /*12f0*/  BSSY.RECONVERGENT B0, `(.L_x_26) ;  /* 0x0000009000007945 */ /* 0x000fe80003800200 */
[----:B------:R-:W-:Y:S05]  /*1300*/  @P0 BRA `(.L_x_27) ;  /* 0x00000000001c0947 */ /* 0x000fea0003800000 */
[----:B------:R-:W2:Y:S02]  /*1310*/  LDS.64 R6, [R9+0x10] ;  /* 0x0000100009067984 */ /* 0x000ea40000000a00 */
[----:B--2---:R-:W-:-:S14]  /*1320*/  DSETP.GT.AND P0, PT, R20, R6, PT ;  /* 0x000000061400722a */ /* 0x004fdc0003f04000 */
[----:B------:R-:W-:Y:S01]  /*1330*/  @P0 STS.64 [R9], R6 ;  /* 0x0000000609000388 */ /* 0x000fe20000000a00 */
[----:B0-----:R-:W-:Y:S02]  /*1340*/  @P0 IMAD.MOV.U32 R20, RZ, RZ, R6 ;  /* 0x000000ffff140224 */ /* 0x001fe400078e0006 */
[----:B------:R-:W-:Y:S01]  /*1350*/  @P0 IMAD.MOV.U32 R21, RZ, RZ, R7 ;  /* 0x000000ffff150224 */ /* 0x000fe200078e0007 */
[----:B-1----:R-:W0:Y:S04]  /*1360*/  @P0 LDS R0, [R11+0x8] ;  /* 0x000008000b000984 */ /* 0x002e280000000800 */
[----:B0-----:R2:W-:Y:S02]  /*1370*/  @P0 STS [R11], R0 ;  /* 0x000000000b000388 */ /* 0x0015e40000000800 */
.L_x_27:
[----:B------:R-:W-:Y:S05]  /*1380*/  BSYNC.RECONVERGENT B0 ;  /* 0x0000000000007941 */ /* 0x000fea0003800200 */
.L_x_26:
[----:B------:R-:W-:Y:S04]  /*1390*/  BSSY.RECONVERGENT B0, `(.L_x_28) ;  /* 0x0000009000007945 */ /* 0x000fe80003800200 */
[----:B------:R-:W-:Y:S05]  /*13a0*/  @P1 BRA `(.L_x_29) ;  /* 0x00000000001c1947 */ /* 0x000fea0003800000 */
[----:B------:R-:W3:Y:S02]  /*13b0*/  LDS.64 R6, [R9+0x20] ;  /* 0x0000200009067984 */ /* 0x000ee40000000a00 */
[----:B---3--:R-:W-:-:S14]  /*13c0*/  DSETP.GT.AND P0, PT, R20, R6, PT ;  /* 0x000000061400722a */ /* 0x008fdc0003f04000 */
[----:B------:R-:W-:Y:S01]  /*13d0*/  @P0 STS.64 [R9], R6 ;  /* 0x0000000609000388 */ /* 0x000fe20000000a00 */
[----:B0-----:R-:W-:Y:S02]  /*13e0*/  @P0 IMAD.MOV.U32 R20, RZ, RZ, R6 ;  /* 0x000000ffff140224 */ /* 0x001fe400078e0006 */
[----:B------:R-:W-:Y:S01]  /*13f0*/  @P0 IMAD.MOV.U32 R21, RZ, RZ, R7 ;  /* 0x000000ffff150224 */ /* 0x000fe200078e0007 */
[----:B-12---:R-:W0:Y:S04]  /*1400*/  @P0 LDS R0, [R11+0x10] ;  /* 0x000010000b000984 */ /* 0x006e280000000800 */
[----:B0-----:R3:W-:Y:S02]  /*1410*/  @P0 STS [R11], R0 ;  /* 0x000000000b000388 */ /* 0x0017e40000000800 */
.L_x_29:
[----:B------:R-:W-:Y:S05]  /*1420*/  BSYNC.RECONVERGENT B0 ;  /* 0x0000000000007941 */ /* 0x000fea0003800200 */
.L_x_28:
[----:B------:R-:W-:Y:S05]  /*1430*/  @P2 EXIT ;  /* 0x000000000000294d */ /* 0x000fea0003800000 */
[----:B------:R-:W4:Y:S01]  /*1440*/  LDS.64 R6, [R9+0x40] ;  /* 0x0000400009067984 */ /* 0x000f220000000a00 */
[----:B------:R-:W-:Y:S01]  /*1450*/  ISETP.NE.AND P1, PT, R2, RZ, PT ;  /* 0x000000ff0200720c */ /* 0x000fe20003f25270 */
[----:B----4-:R-:W-:-:S14]  /*1460*/  DSETP.GT.AND P0, PT, R20, R6, PT ;  /* 0x000000061400722a */ /* 0x010fdc0003f04000 */
[----:B------:R-:W-:Y:S04]  /*1470*/  @P0 STS.64 [R9], R6 ;  /* 0x0000000609000388 */ /* 0x000fe80000000a00 */
[----:B0123--:R-:W0:Y:S04]  /*1480*/  @P0 LDS R0, [R11+0x20] ;  /* 0x000020000b000984 */ /* 0x00fe280000000800 */
[----:B0-----:R0:W-:Y:S01]  /*1490*/  @P0 STS [R11], R0 ;  /* 0x000000000b000388 */ /* 0x0011e20000000800 */
[----:B------:R-:W-:Y:S05]  /*14a0*/  @P1 EXIT ;  /* 0x000000000000194d */ /* 0x000fea0003800000 */
[----:B------:R-:W-:Y:S01]  /*14b0*/  LDS.64 R8, [R15] ;  /* 0x000000000f087984 */ /* 0x000fe20000000a00 */
[----:B------:R-:W1:Y:S03]  /*14c0*/  LDC.64 R12, c[0x0][0x380] ;  /* 0x0000e000ff0c7b82 */ /* 0x000e660000000a00 */
[----:B------:R-:W2:Y:S01]  /*14d0*/  LDS.64 R6, [R15+0x80] ;  /* 0x000080000f067984 */ /* 0x000ea20000000a00 */
[----:B-1----:R-:W-:Y:S01]  /*14e0*/  IMAD.WIDE R4, R5, 0x8, R12 ;  /* 0x0000000805047825 */ /* 0x002fe200078e020c */
[----:B--2---:R-:W-:-:S14]  /*14f0*/  DSETP.GT.AND P0, PT, R8, R6, PT ;  /* 0x000000060800722a */ /* 0x004fdc0003f04000 */
[----:B0-----:R-:W-:Y:S01]  /*1500*/  @!P0 LDS R0, [R3] ;  /* 0x0000000003008984 */ /* 0x001fe20000000800 */
[----:B------:R-:W-:Y:S02]  /*1510*/  @P0 IMAD.MOV.U32 R8, RZ, RZ, R6 ;  /* 0x000000ffff080224 */ /* 0x000fe400078e0006 */
[----:B------:R-:W-:Y:S01]  /*1520*/  @P0 IMAD.MOV.U32 R9, RZ, RZ, R7 ;  /* 0x000000ffff090224 */ /* 0x000fe200078e0007 */
[----:B------:R-:W-:Y:S04]  /*1530*/  @P0 STS.64 [R15], R6 ;  /* 0x000000060f000388 */ /* 0x000fe80000000a00 */
[----:B------:R-:W0:Y:S04]  /*1540*/  @P0 LDS R0, [R3+0x40] ;  /* 0x0000400003000984 */ /* 0x000e280000000800 */
[----:B------:R-:W-:Y:S01]  /*1550*/  STG.E.64 desc[UR8][R4.64+0x8], R8 ;  /* 0x0000080804007986 */ /* 0x000fe2000c101b08 */
[----:B0-----:R-:W0:Y:S03]  /*1560*/  I2F.F64 R10, R0 ;  /* 0x00000000000a7312 */ /* 0x001e260000201c00 */
[----:B------:R-:W-:Y:S04]  /*1570*/  @P0 STS [R3], R0 ;  /* 0x0000000003000388 */ /* 0x000fe80000000800 */
[----:B0-----:R-:W-:Y:S01]  /*1580*/  STG.E.64 desc[UR8][R4.64], R10 ;  /* 0x0000000a04007986 */ /* 0x001fe2000c101b08 */
[----:B------:R-:W-:Y:S05]  /*1590*/  EXIT ;  /* 0x000000000000794d */ /* 0x000fea0003800000 */
.L_x_30:
        /* <DEDUP_REMOVED lines=14> */
.L_x_70:


//--------------------- .text._Z18getScoreMap_kernelPdS_S_S_PiS0_iiiiii --------------------------
	.section	.text._Z18getScoreMap_kernelPdS_S_S_PiS0_iiiiii,"ax",@progbits
	.align	128
        .global         _Z18getScoreMap_kernelPdS_S_S_PiS0_iiiiii
        .type           _Z18getScoreMap_kernelPdS_S_S_PiS0_iiiiii,@function
        .size           _Z18getScoreMap_kernelPdS_S_S_PiS0_iiiiii,(.L_x_68 - _Z18getScoreMap_kernelPdS_S_S_PiS0_iiiiii)
        .other          _Z18getScoreMap_kernelPdS_S_S_PiS0_iiiiii,@"STO_CUDA_ENTRY STV_DEFAULT"
_Z18getScoreMap_kernelPdS_S_S_PiS0_iiiiii:
.text._Z18getScoreMap_kernelPdS_S_S_PiS0_iiiiii:
[----:B------:R-:W-:Y:S08]  /*0000*/  LDC R1, c[0x0][0x37c] ;  /* 0x0000df00ff017b82 */ /* 0x000ff00000000800 */
[----:B------:R-:W0:Y:S01]  /*0010*/  LDC R4, c[0x0][0x3b8] ;  /* 0x0000ee00ff047b82 */ /* 0x000e220000000800 */
[----:B------:R-:W1:Y:S01]  /*0020*/  S2R R28, SR_CTAID.X ;  /* 0x00000000001c7919 */ /* 0x000e620000002500 */
[----:B------:R-:W1:Y:S01]  /*0030*/  LDCU UR4, c[0x0][0x360] ;  /* 0x00006c00ff0477ac */ /* 0x000e620008000800 */
[----:B------:R-:W1:Y:S01]  /*0040*/  S2R R5, SR_TID.X ;  /* 0x0000000000057919 */ /* 0x000e620000002100 */
[----:B------:R-:W2:Y:S01]  /*0050*/  LDCU UR7, c[0x0][0x3c0] ;  /* 0x00007800ff0777ac */ /* 0x000ea20008000800 */
[----:B------:R-:W3:Y:S01]  /*0060*/  LDCU UR6, c[0x0][0x3b0] ;  /* 0x00007600ff0677ac */ /* 0x000ee20008000800 */
[----:B0-----:R-:W-:-:S04]  /*0070*/  IABS R7, R4 ;  /* 0x0000000400077213 */ /* 0x001fc80000000000 */
[----:B------:R-:W0:Y:S01]  /*0080*/  I2F.RP R0, R7 ;  /* 0x0000000700007306 */ /* 0x000e220000209400 */
[----:B-1----:R-:W-:Y:S01]  /*0090*/  IMAD R28, R28, UR4, R5 ;  /* 0x000000041c1c7c24 */ /* 0x002fe2000f8e0205 */
[----:B------:R-:W1:Y:S04]  /*00a0*/  LDCU.64 UR4, c[0x0][0x358] ;  /* 0x00006b00ff0477ac */ /* 0x000e680008000a00 */
[----:B------:R-:W-:Y:S02]  /*00b0*/  SHF.R.S32.HI R23, RZ, 0x5, R28 ;  /* 0x00000005ff177819 */ /* 0x000fe4000001141c */
[----:B0-----:R-:W0:Y:S02]  /*00c0*/  MUFU.RCP R0, R0 ;  /* 0x0000000000007308 */ /* 0x001e240000001000 */
[----:B0-----:R-:W-:-:S06]  /*00d0*/  VIADD R2, R0, 0xffffffe ;  /* 0x0ffffffe00027836 */ /* 0x001fcc0000000000 */
[----:B------:R0:W4:Y:S02]  /*00e0*/  F2I.FTZ.U32.TRUNC.NTZ R3, R2 ;  /* 0x0000000200037305 */ /* 0x000124000021f000 */
[----:B0-----:R-:W-:Y:S02]  /*00f0*/  IMAD.MOV.U32 R2, RZ, RZ, RZ ;  /* 0x000000ffff027224 */ /* 0x001fe400078e00ff */
[----:B----4-:R-:W-:-:S04]  /*0100*/  IMAD.MOV R6, RZ, RZ, -R3 ;  /* 0x000000ffff067224 */ /* 0x010fc800078e0a03 */
[----:B------:R-:W-:Y:S01]  /*0110*/  IMAD R5, R6, R7, RZ ;  /* 0x0000000706057224 */ /* 0x000fe200078e02ff */
[----:B------:R-:W-:-:S03]  /*0120*/  IABS R6, R23 ;  /* 0x0000001700067213 */ /* 0x000fc60000000000 */
[----:B------:R-:W-:Y:S01]  /*0130*/  IMAD.HI.U32 R3, R3, R5, R2 ;  /* 0x0000000503037227 */ /* 0x000fe200078e0002 */
[----:B------:R-:W-:-:S04]  /*0140*/  LOP3.LUT R5, R23, R4, RZ, 0x3c, !PT ;  /* 0x0000000417057212 */ /* 0x000fc800078e3cff */
[----:B------:R-:W-:Y:S01]  /*0150*/  ISETP.GE.AND P2, PT, R5, RZ, PT ;  /* 0x000000ff0500720c */ /* 0x000fe20003f46270 */
[----:B------:R-:W-:-:S05]  /*0160*/  IMAD.HI.U32 R0, R3, R6, RZ ;  /* 0x0000000603007227 */ /* 0x000fca00078e00ff */
[----:B------:R-:W-:-:S05]  /*0170*/  IADD3 R2, PT, PT, -R0, RZ, RZ ;  /* 0x000000ff00027210 */ /* 0x000fca0007ffe1ff */
[----:B------:R-:W-:-:S05]  /*0180*/  IMAD R2, R7, R2, R6 ;  /* 0x0000000207027224 */ /* 0x000fca00078e0206 */
[----:B------:R-:W-:-:S13]  /*0190*/  ISETP.GT.U32.AND P1, PT, R7, R2, PT ;  /* 0x000000020700720c */ /* 0x000fda0003f24070 */
[----:B------:R-:W-:Y:S02]  /*01a0*/  @!P1 IMAD.IADD R2, R2, 0x1, -R7 ;  /* 0x0000000102029824 */ /* 0x000fe400078e0a07 */
[----:B------:R-:W-:Y:S01]  /*01b0*/  @!P1 VIADD R0, R0, 0x1 ;  /* 0x0000000100009836 */ /* 0x000fe20000000000 */
[----:B------:R-:W-:Y:S02]  /*01c0*/  ISETP.NE.AND P1, PT, R4, RZ, PT ;  /* 0x000000ff0400720c */ /* 0x000fe40003f25270 */
[----:B------:R-:W-:Y:S02]  /*01d0*/  ISETP.GE.U32.AND P0, PT, R2, R7, PT ;  /* 0x000000070200720c */ /* 0x000fe40003f06070 */
[----:B------:R-:W0:Y:S01]  /*01e0*/  LDC.64 R2, c[0x0][0x3a8] ;  /* 0x0000ea00ff027b82 */ /* 0x000e220000000a00 */
[----:B---3--:R-:W-:-:S07]  /*01f0*/  IMAD R8, R4, UR6, RZ ;  /* 0x0000000604087c24 */ /* 0x008fce000f8e02ff */
[----:B------:R-:W3:Y:S03]  /*0200*/  LDC.64 R6, c[0x0][0x3a0] ;  /* 0x0000e800ff067b82 */ /* 0x000ee60000000a00 */
[----:B------:R-:W-:-:S05]  /*0210*/  @P0 VIADD R0, R0, 0x1 ;  /* 0x0000000100000836 */ /* 0x000fca0000000000 */
[----:B------:R-:W-:Y:S02]  /*0220*/  @!P2 IADD3 R0, PT, PT, -R0, RZ, RZ ;  /* 0x000000ff0000a210 */ /* 0x000fe40007ffe1ff */
[----:B------:R-:W-:-:S05]  /*0230*/  @!P1 LOP3.LUT R0, RZ, R4, RZ, 0x33, !PT ;  /* 0x00000004ff009212 */ /* 0x000fca00078e33ff */
[----:B0-----:R-:W-:-:S05]  /*0240*/  IMAD.WIDE R2, R0, 0x4, R2 ;  /* 0x0000000400027825 */ /* 0x001fca00078e0202 */
[----:B-1----:R-:W2:Y:S01]  /*0250*/  LDG.E R27, desc[UR4][R2.64] ;  /* 0x00000004021b7981 */ /* 0x002ea2000c1e1900 */
[----:B------:R-:W-:-:S04]  /*0260*/  IMAD.MOV R24, RZ, RZ, -R0 ;  /* 0x000000ffff187224 */ /* 0x000fc800078e0a00 */
[----:B------:R-:W-:Y:S01]  /*0270*/  IMAD R24, R4, R24, R23 ;  /* 0x0000001804187224 */ /* 0x000fe200078e0217 */
[----:B--2---:R-:W-:-:S04]  /*0280*/  IADD3 R5, PT, PT, -R27, UR7, RZ ;  /* 0x000000071b057c10 */ /* 0x004fc8000fffe1ff */
[----:B------:R-:W-:-:S04]  /*0290*/  ISETP.GT.AND P0, PT, R24, R5, PT ;  /* 0x000000051800720c */ /* 0x000fc80003f04270 */
[----:B------:R-:W-:-:S13]  /*02a0*/  ISETP.GE.OR P0, PT, R23, R8, P0 ;  /* 0x000000081700720c */ /* 0x000fda0000706670 */
[----:B---3--:R-:W-:Y:S05]  /*02b0*/  @P0 EXIT ;  /* 0x000000000000094d */ /* 0x008fea0003800000 */
[----:B------:R-:W-:Y:S01]  /*02c0*/  IMAD.WIDE R2, R0, 0x4, R6 ;  /* 0x0000000400027825 */ /* 0x000fe200078e0206 */
[----:B------:R-:W0:Y:S04]  /*02d0*/  LDCU UR6, c[0x0][0x3bc] ;  /* 0x00007780ff0677ac */ /* 0x000e280008000800 */
[----:B------:R-:W0:Y:S01]  /*02e0*/  LDG.E R25, desc[UR4][R2.64] ;  /* 0x0000000402197981 */ /* 0x000e22000c1e1900 */
[----:B------:R-:W-:-:S04]  /*02f0*/  SHF.R.S32.HI R5, RZ, 0x1f, R28 ;  /* 0x0000001fff057819 */ /* 0x000fc8000001141c */
[----:B------:R-:W-:-:S04]  /*0300*/  LEA.HI R5, R5, R28, RZ, 0x5 ;  /* 0x0000001c05057211 */ /* 0x000fc800078f28ff */
[----:B------:R-:W-:-:S05]  /*0310*/  LOP3.LUT R5, R5, 0xffffffe0, RZ, 0xc0, !PT ;  /* 0xffffffe005057812 */ /* 0x000fca00078ec0ff */
[----:B------:R-:W-:Y:S01]  /*0320*/  IMAD.IADD R28, R28, 0x1, -R5 ;  /* 0x000000011c1c7824 */ /* 0x000fe200078e0a05 */
[----:B0-----:R-:W-:-:S04]  /*0330*/  IADD3 R26, PT, PT, -R25, UR6, RZ ;  /* 0x00000006191a7c10 */ /* 0x001fc8000fffe1ff */
[----:B------:R-:W-:-:S13]  /*0340*/  ISETP.GT.AND P0, PT, R28, R26, PT ;  /* 0x0000001a1c00720c */ /* 0x000fda0003f04270 */
[----:B------:R-:W-:Y:S05]  /*0350*/  @P0 EXIT ;  /* 0x000000000000094d */ /* 0x000fea0003800000 */
[----:B------:R-:W0:Y:S01]  /*0360*/  LDC.64 R2, c[0x0][0x398] ;  /* 0x0000e600ff027b82 */ /* 0x000e220000000a00 */
[----:B------:R-:W-:Y:S01]  /*0370*/  MOV R16, 0x0 ;  /* 0x0000000000107802 */ /* 0x000fe20000000f00 */
[----:B------:R-:W-:Y:S01]  /*0380*/  IMAD.MOV.U32 R17, RZ, RZ, 0x3fd80000 ;  /* 0x3fd80000ff117424 */ /* 0x000fe200078e00ff */
[----:B------:R-:W1:Y:S05]  /*0390*/  LDCU UR6, c[0x0][0x3c4] ;  /* 0x00007880ff0677ac */ /* 0x000e6a0008000800 */
[----:B------:R-:W2:Y:S01]  /*03a0*/  LDC R12, c[0x0][0x3b4] ;  /* 0x0000ed00ff0c7b82 */ /* 0x000ea20000000800 */
[----:B------:R-:W-:Y:S01]  /*03b0*/  IMAD.IADD R27, R24, 0x1, R27 ;  /* 0x00000001181b7824 */ /* 0x000fe200078e021b */
[----:B------:R-:W3:Y:S01]  /*03c0*/  LDCU UR7, c[0x0][0x3b4] ;  /* 0x00007680ff0777ac */ /* 0x000ee20008000800 */
[----:B0-----:R-:W-:-:S06]  /*03d0*/  IMAD.WIDE R2, R0, 0x8, R2 ;  /* 0x0000000800027825 */ /* 0x001fcc00078e0202 */
[----:B------:R-:W4:Y:S01]  /*03e0*/  LDG.E.64 R2, desc[UR4][R2.64] ;  /* 0x0000000402027981 */ /* 0x000f22000c1e1b00 */
[----:B------:R-:W-:Y:S01]  /*03f0*/  BSSY.RECONVERGENT B0, `(.L_x_31) ;  /* 0x0000021000007945 */ /* 0x000fe20003800200 */
[-C--:B--2---:R-:W-:Y:S02]  /*0400*/  IMAD R5, R4, R12.reuse, RZ ;  /* 0x0000000c04057224 */ /* 0x084fe400078e02ff */
[----:B------:R-:W-:Y:S02]  /*0410*/  IMAD R4, R27, R12, -R12 ;  /* 0x0000000c1b047224 */ /* 0x000fe400078e0a0c */
[----:B-1----:R-:W-:Y:S02]  /*0420*/  IMAD R19, R5, UR6, RZ ;  /* 0x0000000605137c24 */ /* 0x002fe4000f8e02ff */
[----:B------:R-:W-:-:S04]  /*0430*/  IMAD R29, R0, R5, R4 ;  /* 0x00000005001d7224 */ /* 0x000fc800078e0204 */
[----:B------:R-:W-:Y:S01]  /*0440*/  VIADD R29, R29, 0xffffffff ;  /* 0xffffffff1d1d7836 */ /* 0x000fe20000000000 */
[----:B----4-:R-:W0:Y:S01]  /*0450*/  MUFU.RSQ64H R9, R3 ;  /* 0x0000000300097308 */ /* 0x010e220000001c00 */
[----:B------:R-:W-:-:S05]  /*0460*/  VIADD R8, R3, 0xfcb00000 ;  /* 0xfcb0000003087836 */ /* 0x000fca0000000000 */
[----:B------:R-:W-:Y:S01]  /*0470*/  ISETP.GE.U32.AND P0, PT, R8, 0x7ca00000, PT ;  /* 0x7ca000000800780c */ /* 0x000fe20003f06070 */
[----:B0-----:R-:W-:-:S08]  /*0480*/  DMUL R6, R8, R8 ;  /* 0x0000000808067228 */ /* 0x001fd00000000000 */
[----:B------:R-:W-:-:S08]  /*0490*/  DFMA R6, R2, -R6, 1 ;  /* 0x3ff000000206742b */ /* 0x000fd00000000806 */
[----:B------:R-:W-:Y:S02]  /*04a0*/  DFMA R16, R6, R16, 0.5 ;  /* 0x3fe000000610742b */ /* 0x000fe40000000010 */
[----:B------:R-:W-:-:S08]  /*04b0*/  DMUL R6, R8, R6 ;  /* 0x0000000608067228 */ /* 0x000fd00000000000 */
[----:B------:R-:W-:Y:S02]  /*04c0*/  DFMA R16, R16, R6, R8 ;  /* 0x000000061010722b */ /* 0x000fe40000000008 */
[----:B------:R-:W0:Y:S06]  /*04d0*/  LDC.64 R6, c[0x0][0x388] ;  /* 0x0000e200ff067b82 */ /* 0x000e2c0000000a00 */
[----:B------:R-:W-:Y:S02]  /*04e0*/  DMUL R10, R2, R16 ;  /* 0x00000010020a7228 */ /* 0x000fe40000000000 */
[----:B------:R-:W-:Y:S01]  /*04f0*/  VIADD R13, R17, 0xfff00000 ;  /* 0xfff00000110d7836 */ /* 0x000fe20000000000 */
[----:B------:R-:W-:-:S05]  /*0500*/  MOV R12, R16 ;  /* 0x00000010000c7202 */ /* 0x000fca0000000f00 */
[----:B------:R-:W-:-:S08]  /*0510*/  DFMA R14, R10, -R10, R2 ;  /* 0x8000000a0a0e722b */ /* 0x000fd00000000002 */
[----:B------:R-:W-:Y:S01]  /*0520*/  DFMA R4, R14, R12, R10 ;  /* 0x0000000c0e04722b */ /* 0x000fe2000000000a */
[----:B0-----:R-:W-:Y:S01]  /*0530*/  IMAD.WIDE R6, R19, 0x8, R6 ;  /* 0x0000000813067825 */ /* 0x001fe200078e0206 */
[----:B---3--:R-:W-:Y:S09]  /*0540*/  @!P0 BRA `(.L_x_32) ;  /* 0x00000000002c8947 */ /* 0x008ff20003800000 */
[----:B------:R-:W-:Y:S01]  /*0550*/  IMAD.MOV.U32 R0, RZ, RZ, R16 ;  /* 0x000000ffff007224 */ /* 0x000fe200078e0010 */
[----:B------:R-:W-:Y:S01]  /*0560*/  MOV R21, R11 ;  /* 0x0000000b00157202 */ /* 0x000fe20000000f00 */
[----:B------:R-:W-:Y:S01]  /*0570*/  IMAD.MOV.U32 R12, RZ, RZ, R10 ;  /* 0x000000ffff0c7224 */ /* 0x000fe200078e000a */
[----:B------:R-:W-:Y:S01]  /*0580*/  MOV R11, R3 ;  /* 0x00000003000b7202 */ /* 0x000fe20000000f00 */
[----:B------:R-:W-:Y:S01]  /*0590*/  IMAD.MOV.U32 R18, RZ, RZ, R8 ;  /* 0x000000ffff127224 */ /* 0x000fe200078e0008 */
[----:B------:R-:W-:Y:S01]  /*05a0*/  MOV R16, 0x5e0 ;  /* 0x000005e000107802 */ /* 0x000fe20000000f00 */
[----:B------:R-:W-:Y:S02]  /*05b0*/  IMAD.MOV.U32 R19, RZ, RZ, R13 ;  /* 0x000000ffff137224 */ /* 0x000fe400078e000d */
[----:B------:R-:W-:-:S07]  /*05c0*/  IMAD.MOV.U32 R10, RZ, RZ, R2 ;  /* 0x000000ffff0a7224 */ /* 0x000fce00078e0002 */
[----:B------:R-:W-:Y:S05]  /*05d0*/  CALL.REL.NOINC `($__internal_1_$__cuda_sm20_dsqrt_rn_f64_mediumpath_v1) ;  /* 0x0000000800f47944 */ /* 0x000fea0003c00000 */
[----:B------:R-:W-:Y:S02]  /*05e0*/  IMAD.MOV.U32 R4, RZ, RZ, R12 ;  /* 0x000000ffff047224 */ /* 0x000fe400078e000c */
[----:B------:R-:W-:-:S07]  /*05f0*/  IMAD.MOV.U32 R5, RZ, RZ, R13 ;  /* 0x000000ffff057224 */ /* 0x000fce00078e000d */
.L_x_32:
[----:B------:R-:W-:Y:S05]  /*0600*/  BSYNC.RECONVERGENT B0 ;  /* 0x0000000000007941 */ /* 0x000fea0003800200 */
.L_x_31:
[--C-:B------:R-:W-:Y:S02]  /*0610*/  IMAD R18, R24, UR7, R28.reuse ;  /* 0x0000000718127c24 */ /* 0x100fe4000f8e021c */
[--C-:B------:R-:W-:Y:S02]  /*0620*/  IMAD.IADD R22, R25, 0x1, R28.reuse ;  /* 0x0000000119167824 */ /* 0x100fe400078e021c */
[----:B------:R-:W-:Y:S01]  /*0630*/  IMAD R17, R27, UR7, R28 ;  /* 0x000000071b117c24 */ /* 0x000fe2000f8e021c */
[----:B------:R-:W-:Y:S01]  /*0640*/  IADD3 R15, PT, PT, R25, R18, RZ ;  /* 0x00000012190f7210 */ /* 0x000fe20007ffe0ff */
[----:B------:R-:W-:-:S04]  /*0650*/  IMAD R13, R27, UR7, R22 ;  /* 0x000000071b0d7c24 */ /* 0x000fc8000f8e0216 */
[----:B------:R-:W-:-:S04]  /*0660*/  IMAD.WIDE R12, R13, 0x8, R6 ;  /* 0x000000080d0c7825 */ /* 0x000fc800078e0206 */
[--C-:B------:R-:W-:Y:S01]  /*0670*/  IMAD.WIDE R14, R15, 0x8, R6.reuse ;  /* 0x000000080f0e7825 */ /* 0x100fe200078e0206 */
[----:B0-----:R-:W2:Y:S04]  /*0680*/  LDG.E.64 R8, desc[UR4][R12.64] ;  /* 0x000000040c087981 */ /* 0x001ea8000c1e1b00 */
[----:B------:R-:W2:Y:S01]  /*0690*/  LDG.E.64 R10, desc[UR4][R14.64] ;  /* 0x000000040e0a7981 */ /* 0x000ea2000c1e1b00 */
[----:B------:R-:W-:-:S04]  /*06a0*/  IMAD.WIDE R16, R17, 0x8, R6 ;  /* 0x0000000811107825 */ /* 0x000fc800078e0206 */
[----:B------:R-:W-:Y:S02]  /*06b0*/  IMAD.WIDE R18, R18, 0x8, R6 ;  /* 0x0000000812127825 */ /* 0x000fe400078e0206 */
[----:B------:R-:W3:Y:S04]  /*06c0*/  LDG.E.64 R16, desc[UR4][R16.64] ;  /* 0x0000000410107981 */ /* 0x000ee8000c1e1b00 */
[----:B------:R-:W4:Y:S01]  /*06d0*/  LDG.E.64 R18, desc[UR4][R18.64] ;  /* 0x0000000412127981 */ /* 0x000f22000c1e1b00 */
[----:B------:R-:W-:Y:S01]  /*06e0*/  IMAD.MOV.U32 R20, RZ, RZ, 0x0 ;  /* 0x00000000ff147424 */ /* 0x000fe200078e00ff */
[----:B------:R-:W-:Y:S01]  /*06f0*/  BSSY.RECONVERGENT B0, `(.L_x_33) ;  /* 0x000001e000007945 */ /* 0x000fe20003800200 */
[----:B------:R-:W-:Y:S02]  /*0700*/  IMAD.MOV.U32 R21, RZ, RZ, 0x3fd80000 ;  /* 0x3fd80000ff157424 */ /* 0x000fe400078e00ff */
[----:B------:R-:W-:Y:S01]  /*0710*/  IMAD.IADD R22, R29, 0x1, R22 ;  /* 0x000000011d167824 */ /* 0x000fe200078e0216 */
[----:B--2---:R-:W-:-:S08]  /*0720*/  DADD R8, R8, -R10 ;  /* 0x0000000008087229 */ /* 0x004fd0000000080a */
[----:B---3--:R-:W-:-:S08]  /*0730*/  DADD R8, R8, -R16 ;  /* 0x0000000008087229 */ /* 0x008fd00000000810 */
[----:B----4-:R-:W-:-:S06]  /*0740*/  DADD R8, R8, R18 ;  /* 0x0000000008087229 */ /* 0x010fcc0000000012 */
[----:B------:R-:W0:Y:S04]  /*0750*/  MUFU.RSQ64H R11, R9 ;  /* 0x00000009000b7308 */ /* 0x000e280000001c00 */
[----:B------:R-:W-:-:S05]  /*0760*/  VIADD R10, R9, 0xfcb00000 ;  /* 0xfcb00000090a7836 */ /* 0x000fca0000000000 */
[----:B------:R-:W-:Y:S01]  /*0770*/  ISETP.GE.U32.AND P0, PT, R10, 0x7ca00000, PT ;  /* 0x7ca000000a00780c */ /* 0x000fe20003f06070 */
[----:B0-----:R-:W-:-:S08]  /*0780*/  DMUL R12, R10, R10 ;  /* 0x0000000a0a0c7228 */ /* 0x001fd00000000000 */
[----:B------:R-:W-:-:S08]  /*0790*/  DFMA R12, R8, -R12, 1 ;  /* 0x3ff00000080c742b */ /* 0x000fd0000000080c */
[----:B------:R-:W-:Y:S02]  /*07a0*/  DFMA R20, R12, R20, 0.5 ;  /* 0x3fe000000c14742b */ /* 0x000fe40000000014 */
[----:B------:R-:W-:-:S08]  /*07b0*/  DMUL R12, R10, R12 ;  /* 0x0000000c0a0c7228 */ /* 0x000fd00000000000 */
[----:B------:R-:W-:-:S08]  /*07c0*/  DFMA R20, R20, R12, R10 ;  /* 0x0000000c1414722b */ /* 0x000fd0000000000a */
[----:B------:R-:W-:Y:S02]  /*07d0*/  DMUL R12, R8, R20 ;  /* 0x00000014080c7228 */ /* 0x000fe40000000000 */
[----:B------:R-:W-:Y:S01]  /*07e0*/  IADD3 R17, PT, PT, R21, -0x100000, RZ ;  /* 0xfff0000015117810 */ /* 0x000fe20007ffe0ff */
[----:B------:R-:W-:-:S05]  /*07f0*/  IMAD.MOV.U32 R16, RZ, RZ, R20 ;  /* 0x000000ffff107224 */ /* 0x000fca00078e0014 */
[----:B------:R-:W-:-:S08]  /*0800*/  DFMA R14, R12, -R12, R8 ;  /* 0x8000000c0c0e722b */ /* 0x000fd00000000008 */
[----:B------:R-:W-:Y:S01]  /*0810*/  DFMA R18, R14, R16, R12 ;  /* 0x000000100e12722b */ /* 0x000fe2000000000c */
[----:B------:R-:W-:Y:S10]  /*0820*/  @!P0 BRA `(.L_x_34) ;  /* 0x0000000000288947 */ /* 0x000ff40003800000 */
[----:B------:R-:W-:Y:S01]  /*0830*/  IMAD.MOV.U32 R18, RZ, RZ, R10 ;  /* 0x000000ffff127224 */ /* 0x000fe200078e000a */
[----:B------:R-:W-:Y:S01]  /*0840*/  MOV R21, R13 ;  /* 0x0000000d00157202 */ /* 0x000fe20000000f00 */
[----:B------:R-:W-:Y:S01]  /*0850*/  IMAD.MOV.U32 R0, RZ, RZ, R20 ;  /* 0x000000ffff007224 */ /* 0x000fe200078e0014 */
[----:B------:R-:W-:Y:S01]  /*0860*/  MOV R11, R9 ;  /* 0x00000009000b7202 */ /* 0x000fe20000000f00 */
[----:B------:R-:W-:Y:S01]  /*0870*/  IMAD.MOV.U32 R19, RZ, RZ, R17 ;  /* 0x000000ffff137224 */ /* 0x000fe200078e0011 */
[----:B------:R-:W-:Y:S01]  /*0880*/  MOV R16, 0x8b0 ;  /* 0x000008b000107802 */ /* 0x000fe20000000f00 */
[----:B------:R-:W-:-:S07]  /*0890*/  IMAD.MOV.U32 R10, RZ, RZ, R8 ;  /* 0x000000ffff0a7224 */ /* 0x000fce00078e0008 */
[----:B------:R-:W-:Y:S05]  /*08a0*/  CALL.REL.NOINC `($__internal_1_$__cuda_sm20_dsqrt_rn_f64_mediumpath_v1) ;  /* 0x0000000800407944 */ /* 0x000fea0003c00000 */
[----:B------:R-:W-:Y:S02]  /*08b0*/  IMAD.MOV.U32 R18, RZ, RZ, R12 ;  /* 0x000000ffff127224 */ /* 0x000fe400078e000c */
[----:B------:R-:W-:-:S07]  /*08c0*/  IMAD.MOV.U32 R19, RZ, RZ, R13 ;  /* 0x000000ffff137224 */ /* 0x000fce00078e000d */
.L_x_34:
[----:B------:R-:W-:Y:S05]  /*08d0*/  BSYNC.RECONVERGENT B0 ;  /* 0x0000000000007941 */ /* 0x000fea0003800200 */
.L_x_33:
[----:B------:R-:W0:Y:S02]  /*08e0*/  LDC.64 R10, c[0x0][0x390] ;  /* 0x0000e400ff0a7b82 */ /* 0x000e240000000a00 */
[----:B0-----:R-:W-:-:S06]  /*08f0*/  IMAD.WIDE R10, R22, 0x8, R10 ;  /* 0x00000008160a7825 */ /* 0x001fcc00078e020a */
[----:B------:R-:W2:Y:S01]  /*0900*/  LDG.E.64 R10, desc[UR4][R10.64] ;  /* 0x000000040a0a7981 */ /* 0x000ea2000c1e1b00 */
[----:B------:R-:W-:Y:S01]  /*0910*/  DMUL R18, R4, R18 ;  /* 0x0000001204127228 */ /* 0x000fe20000000000 */
[----:B------:R-:W-:Y:S01]  /*0920*/  BSSY.RECONVERGENT B0, `(.L_x_35) ;  /* 0x0000023000007945 */ /* 0x000fe20003800200 */
[----:B--2---:R-:W-:-:S08]  /*0930*/  DADD R12, R10, R10 ;  /* 0x000000000a0c7229 */ /* 0x004fd0000000000a */
[----:B------:R-:W-:-:S08]  /*0940*/  DADD R12, R8, -R12 ;  /* 0x00000000080c7229 */ /* 0x000fd0000000080c */
[----:B------:R-:W-:-:S08]  /*0950*/  DADD R12, R2, R12 ;  /* 0x00000000020c7229 */ /* 0x000fd0000000000c */
[----:B------:R-:W-:-:S14]  /*0960*/  DSETP.GEU.AND P0, PT, |R12|, R18, PT ;  /* 0x000000120c00722a */ /* 0x000fdc0003f0e200 */
[----:B------:R-:W-:Y:S05]  /*0970*/  @P0 BRA `(.L_x_36) ;  /* 0x0000000000540947 */ /* 0x000fea0003800000 */
[----:B------:R-:W0:Y:S01]  /*0980*/  MUFU.RCP64H R9, R19 ;  /* 0x0000001300097308 */ /* 0x000e220000001800 */
[----:B------:R-:W-:Y:S01]  /*0990*/  IMAD.MOV.U32 R8, RZ, RZ, 0x1 ;  /* 0x00000001ff087424 */ /* 0x000fe200078e00ff */
[----:B------:R-:W-:Y:S01]  /*09a0*/  FSETP.GEU.AND P1, PT, |R13|, 6.5827683646048100446e-37, PT ;  /* 0x036000000d00780b */ /* 0x000fe20003f2e200 */
[----:B------:R-:W-:Y:S04]  /*09b0*/  BSSY.RECONVERGENT B1, `(.L_x_37) ;  /* 0x0000010000017945 */ /* 0x000fe80003800200 */
[----:B0-----:R-:W-:-:S08]  /*09c0*/  DFMA R10, -R18, R8, 1 ;  /* 0x3ff00000120a742b */ /* 0x001fd00000000108 */
[----:B------:R-:W-:-:S08]  /*09d0*/  DFMA R10, R10, R10, R10 ;  /* 0x0000000a0a0a722b */ /* 0x000fd0000000000a */
[----:B------:R-:W-:-:S08]  /*09e0*/  DFMA R10, R8, R10, R8 ;  /* 0x0000000a080a722b */ /* 0x000fd00000000008 */
[----:B------:R-:W-:-:S08]  /*09f0*/  DFMA R8, -R18, R10, 1 ;  /* 0x3ff000001208742b */ /* 0x000fd0000000010a */
[----:B------:R-:W-:-:S08]  /*0a00*/  DFMA R8, R10, R8, R10 ;  /* 0x000000080a08722b */ /* 0x000fd0000000000a */
[----:B------:R-:W-:-:S08]  /*0a10*/  DMUL R10, R12, R8 ;  /* 0x000000080c0a7228 */ /* 0x000fd00000000000 */
[----:B------:R-:W-:-:S08]  /*0a20*/  DFMA R14, -R18, R10, R12 ;  /* 0x0000000a120e722b */ /* 0x000fd0000000010c */
[----:B------:R-:W-:-:S10]  /*0a30*/  DFMA R8, R8, R14, R10 ;  /* 0x0000000e0808722b */ /* 0x000fd4000000000a */
[----:B------:R-:W-:-:S05]  /*0a40*/  FFMA R0, RZ, R19, R9 ;  /* 0x00000013ff007223 */ /* 0x000fca0000000009 */
[----:B------:R-:W-:-:S13]  /*0a50*/  FSETP.GT.AND P0, PT, |R0|, 1.469367938527859385e-39, PT ;  /* 0x001000000000780b */ /* 0x000fda0003f04200 */
[----:B------:R-:W-:Y:S05]  /*0a60*/  @P0 BRA P1, `(.L_x_38) ;  /* 0x0000000000100947 */ /* 0x000fea0000800000 */
[----:B------:R-:W-:-:S07]  /*0a70*/  MOV R22, 0xa90 ;  /* 0x00000a9000167802 */ /* 0x000fce0000000f00 */
[----:B------:R-:W-:Y:S05]  /*0a80*/  CALL.REL.NOINC `($__internal_0_$__cuda_sm20_div_rn_f64_full) ;  /* 0x0000000000547944 */ /* 0x000fea0003c00000 */
[----:B------:R-:W-:Y:S01]  /*0a90*/  MOV R8, R16 ;  /* 0x0000001000087202 */ /* 0x000fe20000000f00 */
[----:B------:R-:W-:-:S07]  /*0aa0*/  IMAD.MOV.U32 R9, RZ, RZ, R17 ;  /* 0x000000ffff097224 */ /* 0x000fce00078e0011 */
.L_x_38:
[----:B------:R-:W-:Y:S05]  /*0ab0*/  BSYNC.RECONVERGENT B1 ;  /* 0x0000000000017941 */ /* 0x000fea0003800200 */
.L_x_37:
[----:B------:R-:W-:Y:S05]  /*0ac0*/  BRA `(.L_x_39) ;  /* 0x0000000000207947 */ /* 0x000fea0003800000 */
.L_x_36:
[----:B------:R-:W-:Y:S01]  /*0ad0*/  DMUL R18, R18, 1.125 ;  /* 0x3ff2000012127828 */ /* 0x000fe20000000000 */
[----:B------:R-:W-:Y:S01]  /*0ae0*/  IMAD.MOV.U32 R8, RZ, RZ, 0x0 ;  /* 0x00000000ff087424 */ /* 0x000fe200078e00ff */
[----:B------:R-:W-:-:S06]  /*0af0*/  MOV R9, 0x3ff00000 ;  /* 0x3ff0000000097802 */ /* 0x000fcc0000000f00 */
[----:B------:R-:W-:-:S14]  /*0b00*/  DSETP.GEU.AND P1, PT, |R12|, R18, PT ;  /* 0x000000120c00722a */ /* 0x000fdc0003f2e200 */
[----:B------:R-:W-:Y:S01]  /*0b10*/  @!P1 DSETP.GT.AND P0, PT, R12, RZ, PT ;  /* 0x000000ff0c00922a */ /* 0x000fe20003f04000 */
[----:B------:R-:W-:Y:S02]  /*0b20*/  @!P1 IMAD.MOV.U32 R0, RZ, RZ, 0x3ff00000 ;  /* 0x3ff00000ff009424 */ /* 0x000fe400078e00ff */
[----:B------:R-:W-:-:S03]  /*0b30*/  @!P1 IMAD.MOV.U32 R8, RZ, RZ, RZ ;  /* 0x000000ffff089224 */ /* 0x000fc600078e00ff */
[----:B------:R-:W-:-:S08]  /*0b40*/  @!P1 FSEL R9, R0, -1.875, P0 ;  /* 0xbff0000000099808 */ /* 0x000fd00000000000 */
.L_x_39:
[----:B------:R-:W-:Y:S05]  /*0b50*/  BSYNC.RECONVERGENT B0 ;  /* 0x0000000000007941 */ /* 0x000fea0003800200 */
.L_x_35:
[----:B------:R-:W0:Y:S01]  /*0b60*/  LDC.64 R10, c[0x0][0x380] ;  /* 0x0000e000ff0a7b82 */ /* 0x000e220000000a00 */
[----:B------:R-:W-:Y:S02]  /*0b70*/  IMAD R13, R23, UR7, R28 ;  /* 0x00000007170d7c24 */ /* 0x000fe4000f8e021c */
[----:B------:R-:W-:-:S05]  /*0b80*/  VIADD R28, R28, 0x20 ;  /* 0x000000201c1c7836 */ /* 0x000fca0000000000 */
[----:B------:R-:W-:Y:S01]  /*0b90*/  ISETP.GT.AND P0, PT, R28, R26, PT ;  /* 0x0000001a1c00720c */ /* 0x000fe20003f04270 */
[----:B0-----:R-:W-:-:S05]  /*0ba0*/  IMAD.WIDE R10, R13, 0x8, R10 ;  /* 0x000000080d0a7825 */ /* 0x001fca00078e020a */
[----:B------:R0:W-:Y:S07]  /*0bb0*/  STG.E.64 desc[UR4][R10.64], R8 ;  /* 0x000000080a007986 */ /* 0x0001ee000c101b04 */
[----:B------:R-:W-:Y:S05]  /*0bc0*/  @!P0 BRA `(.L_x_31) ;  /* 0xfffffff800908947 */ /* 0x000fea000383ffff */
[----:B------:R-:W-:Y:S05]  /*0bd0*/  EXIT ;  /* 0x000000000000794d */ /* 0x000fea0003800000 */
        .weak           $__internal_0_$__cuda_sm20_div_rn_f64_full
        .type           $__internal_0_$__cuda_sm20_div_rn_f64_full,@function
        .size           $__internal_0_$__cuda_sm20_div_rn_f64_full,($__internal_1_$__cuda_sm20_dsqrt_rn_f64_mediumpath_v1 - $__internal_0_$__cuda_sm20_div_rn_f64_full)
$__internal_0_$__cuda_sm20_div_rn_f64_full:
[C---:B------:R-:W-:Y:S01]  /*0be0*/  FSETP.GEU.AND P0, PT, |R19|.reuse, 1.469367938527859385e-39, PT ;  /* 0x001000001300780b */ /* 0x040fe20003f0e200 */
[--C-:B------:R-:W-:Y:S01]  /*0bf0*/  IMAD.MOV.U32 R10, RZ, RZ, R18.reuse ;  /* 0x000000ffff0a7224 */ /* 0x100fe200078e0012 */
[----:B------:R-:W-:Y:S01]  /*0c00*/  LOP3.LUT R8, R19, 0x800fffff, RZ, 0xc0, !PT ;  /* 0x800fffff13087812 */ /* 0x000fe200078ec0ff */
[----:B------:R-:W-:Y:S01]  /*0c10*/  IMAD.MOV.U32 R14, RZ, RZ, 0x1 ;  /* 0x00000001ff0e7424 */ /* 0x000fe200078e00ff */
[----:B------:R-:W-:Y:S01]  /*0c20*/  MOV R11, R19 ;  /* 0x00000013000b7202 */ /* 0x000fe20000000f00 */
[----:B------:R-:W-:Y:S01]  /*0c30*/  IMAD.MOV.U32 R0, RZ, RZ, 0x1ca00000 ;  /* 0x1ca00000ff007424 */ /* 0x000fe200078e00ff */
[----:B------:R-:W-:Y:S01]  /*0c40*/  LOP3.LUT R9, R8, 0x3ff00000, RZ, 0xfc, !PT ;  /* 0x3ff0000008097812 */ /* 0x000fe200078efcff */
[----:B------:R-:W-:Y:S01]  /*0c50*/  IMAD.MOV.U32 R8, RZ, RZ, R18 ;  /* 0x000000ffff087224 */ /* 0x000fe200078e0012 */
[C---:B------:R-:W-:Y:S01]  /*0c60*/  FSETP.GEU.AND P2, PT, |R13|.reuse, 1.469367938527859385e-39, PT ;  /* 0x001000000d00780b */ /* 0x040fe20003f4e200 */
[----:B------:R-:W-:Y:S01]  /*0c70*/  BSSY.RECONVERGENT B2, `(.L_x_40) ;  /* 0x0000050000027945 */ /* 0x000fe20003800200 */
[----:B------:R-:W-:-:S02]  /*0c80*/  LOP3.LUT R30, R13, 0x7ff00000, RZ, 0xc0, !PT ;  /* 0x7ff000000d1e7812 */ /* 0x000fc400078ec0ff */
[----:B------:R-:W-:Y:S01]  /*0c90*/  LOP3.LUT R31, R19, 0x7ff00000, RZ, 0xc0, !PT ;  /* 0x7ff00000131f7812 */ /* 0x000fe200078ec0ff */
[----:B------:R-:W-:Y:S02]  /*0ca0*/  @!P0 DMUL R8, R10, 8.98846567431157953865e+307 ;  /* 0x7fe000000a088828 */ /* 0x000fe40000000000 */
[----:B------:R-:W-:Y:S01]  /*0cb0*/  IMAD.MOV.U32 R32, RZ, RZ, R30 ;  /* 0x000000ffff207224 */ /* 0x000fe200078e001e */
[----:B------:R-:W-:-:S03]  /*0cc0*/  ISETP.GE.U32.AND P1, PT, R30, R31, PT ;  /* 0x0000001f1e00720c */ /* 0x000fc60003f26070 */
[----:B------:R-:W0:Y:S02]  /*0cd0*/  MUFU.RCP64H R15, R9 ;  /* 0x00000009000f7308 */ /* 0x000e240000001800 */
[----:B------:R-:W-:Y:S02]  /*0ce0*/  @!P2 LOP3.LUT R21, R11, 0x7ff00000, RZ, 0xc0, !PT ;  /* 0x7ff000000b15a812 */ /* 0x000fe400078ec0ff */
[----:B------:R-:W-:Y:S02]  /*0cf0*/  @!P0 LOP3.LUT R31, R9, 0x7ff00000, RZ, 0xc0, !PT ;  /* 0x7ff00000091f8812 */ /* 0x000fe400078ec0ff */
[----:B------:R-:W-:-:S04]  /*0d00*/  @!P2 ISETP.GE.U32.AND P3, PT, R30, R21, PT ;  /* 0x000000151e00a20c */ /* 0x000fc80003f66070 */
[----:B------:R-:W-:-:S04]  /*0d10*/  @!P2 SEL R19, R0, 0x63400000, !P3 ;  /* 0x634000000013a807 */ /* 0x000fc80005800000 */
[----:B------:R-:W-:Y:S01]  /*0d20*/  @!P2 LOP3.LUT R20, R19, 0x80000000, R13, 0xf8, !PT ;  /* 0x800000001314a812 */ /* 0x000fe200078ef80d */
[----:B0-----:R-:W-:-:S03]  /*0d30*/  DFMA R16, R14, -R8, 1 ;  /* 0x3ff000000e10742b */ /* 0x001fc60000000808 */
[----:B------:R-:W-:Y:S01]  /*0d40*/  @!P2 LOP3.LUT R21, R20, 0x100000, RZ, 0xfc, !PT ;  /* 0x001000001415a812 */ /* 0x000fe200078efcff */
[----:B------:R-:W-:-:S04]  /*0d50*/  @!P2 IMAD.MOV.U32 R20, RZ, RZ, RZ ;  /* 0x000000ffff14a224 */ /* 0x000fc800078e00ff */
[----:B------:R-:W-:-:S08]  /*0d60*/  DFMA R16, R16, R16, R16 ;  /* 0x000000101010722b */ /* 0x000fd00000000010 */
[----:B------:R-:W-:Y:S01]  /*0d70*/  DFMA R16, R14, R16, R14 ;  /* 0x000000100e10722b */ /* 0x000fe2000000000e */
[----:B------:R-:W-:Y:S02]  /*0d80*/  SEL R15, R0, 0x63400000, !P1 ;  /* 0x63400000000f7807 */ /* 0x000fe40004800000 */
[----:B------:R-:W-:Y:S02]  /*0d90*/  MOV R14, R12 ;  /* 0x0000000c000e7202 */ /* 0x000fe40000000f00 */
[----:B------:R-:W-:-:S03]  /*0da0*/  LOP3.LUT R15, R15, 0x800fffff, R13, 0xf8, !PT ;  /* 0x800fffff0f0f7812 */ /* 0x000fc600078ef80d */
[----:B------:R-:W-:-:S03]  /*0db0*/  DFMA R18, R16, -R8, 1 ;  /* 0x3ff000001012742b */ /* 0x000fc60000000808 */
[----:B------:R-:W-:-:S05]  /*0dc0*/  @!P2 DFMA R14, R14, 2, -R20 ;  /* 0x400000000e0ea82b */ /* 0x000fca0000000814 */
[----:B------:R-:W-:-:S05]  /*0dd0*/  DFMA R18, R16, R18, R16 ;  /* 0x000000121012722b */ /* 0x000fca0000000010 */
[----:B------:R-:W-:-:S03]  /*0de0*/  @!P2 LOP3.LUT R32, R15, 0x7ff00000, RZ, 0xc0, !PT ;  /* 0x7ff000000f20a812 */ /* 0x000fc600078ec0ff */
[----:B------:R-:W-:Y:S02]  /*0df0*/  DMUL R16, R18, R14 ;  /* 0x0000000e12107228 */ /* 0x000fe40000000000 */
[----:B------:R-:W-:-:S05]  /*0e00*/  VIADD R33, R32, 0xffffffff ;  /* 0xffffffff20217836 */ /* 0x000fca0000000000 */
[----:B------:R-:W-:Y:S01]  /*0e10*/  ISETP.GT.U32.AND P0, PT, R33, 0x7feffffe, PT ;  /* 0x7feffffe2100780c */ /* 0x000fe20003f04070 */
[----:B------:R-:W-:Y:S01]  /*0e20*/  DFMA R20, R16, -R8, R14 ;  /* 0x800000081014722b */ /* 0x000fe2000000000e */
[----:B------:R-:W-:-:S04]  /*0e30*/  IADD3 R33, PT, PT, R31, -0x1, RZ ;  /* 0xffffffff1f217810 */ /* 0x000fc80007ffe0ff */
[----:B------:R-:W-:-:S03]  /*0e40*/  ISETP.GT.U32.OR P0, PT, R33, 0x7feffffe, P0 ;  /* 0x7feffffe2100780c */ /* 0x000fc60000704470 */
[----:B------:R-:W-:-:S10]  /*0e50*/  DFMA R20, R18, R20, R16 ;  /* 0x000000141214722b */ /* 0x000fd40000000010 */
[----:B------:R-:W-:Y:S05]  /*0e60*/  @P0 BRA `(.L_x_41) ;  /* 0x00000000006c0947 */ /* 0x000fea0003800000 */
[----:B------:R-:W-:-:S04]  /*0e70*/  LOP3.LUT R13, R11, 0x7ff00000, RZ, 0xc0, !PT ;  /* 0x7ff000000b0d7812 */ /* 0x000fc800078ec0ff */
[CC--:B------:R-:W-:Y:S02]  /*0e80*/  VIADDMNMX R12, R30.reuse, -R13.reuse, 0xb9600000, !PT ;  /* 0xb96000001e0c7446 */ /* 0x0c0fe4000780090d */
[----:B------:R-:W-:Y:S02]  /*0e90*/  ISETP.GE.U32.AND P0, PT, R30, R13, PT ;  /* 0x0000000d1e00720c */ /* 0x000fe40003f06070 */
[----:B------:R-:W-:Y:S02]  /*0ea0*/  VIMNMX R12, PT, PT, R12, 0x46a00000, PT ;  /* 0x46a000000c0c7848 */ /* 0x000fe40003fe0100 */
[----:B------:R-:W-:-:S05]  /*0eb0*/  SEL R13, R0, 0x63400000, !P0 ;  /* 0x63400000000d7807 */ /* 0x000fca0004000000 */
[----:B------:R-:W-:Y:S02]  /*0ec0*/  IMAD.IADD R0, R12, 0x1, -R13 ;  /* 0x000000010c007824 */ /* 0x000fe400078e0a0d */
[----:B------:R-:W-:Y:S02]  /*0ed0*/  IMAD.MOV.U32 R12, RZ, RZ, RZ ;  /* 0x000000ffff0c7224 */ /* 0x000fe400078e00ff */
[----:B------:R-:W-:-:S06]  /*0ee0*/  VIADD R13, R0, 0x7fe00000 ;  /* 0x7fe00000000d7836 */ /* 0x000fcc0000000000 */
[----:B------:R-:W-:-:S10]  /*0ef0*/  DMUL R16, R20, R12 ;  /* 0x0000000c14107228 */ /* 0x000fd40000000000 */
[----:B------:R-:W-:-:S13]  /*0f00*/  FSETP.GTU.AND P0, PT, |R17|, 1.469367938527859385e-39, PT ;  /* 0x001000001100780b */ /* 0x000fda0003f0c200 */
[----:B------:R-:W-:Y:S05]  /*0f10*/  @P0 BRA `(.L_x_42) ;  /* 0x0000000000940947 */ /* 0x000fea0003800000 */
[----:B------:R-:W-:Y:S01]  /*0f20*/  DFMA R8, R20, -R8, R14 ;  /* 0x800000081408722b */ /* 0x000fe2000000000e */
[----:B------:R-:W-:-:S09]  /*0f30*/  MOV R12, RZ ;  /* 0x000000ff000c7202 */ /* 0x000fd20000000f00 */
[C---:B------:R-:W-:Y:S02]  /*0f40*/  FSETP.NEU.AND P0, PT, R9.reuse, RZ, PT ;  /* 0x000000ff0900720b */ /* 0x040fe40003f0d000 */
[----:B------:R-:W-:-:S04]  /*0f50*/  LOP3.LUT R11, R9, 0x80000000, R11, 0x48, !PT ;  /* 0x80000000090b7812 */ /* 0x000fc800078e480b */
[----:B------:R-:W-:-:S07]  /*0f60*/  LOP3.LUT R13, R11, R13, RZ, 0xfc, !PT ;  /* 0x0000000d0b0d7212 */ /* 0x000fce00078efcff */
[----:B------:R-:W-:Y:S05]  /*0f70*/  @!P0 BRA `(.L_x_42) ;  /* 0x00000000007c8947 */ /* 0x000fea0003800000 */
[----:B------:R-:W-:Y:S01]  /*0f80*/  IMAD.MOV R9, RZ, RZ, -R0 ;  /* 0x000000ffff097224 */ /* 0x000fe200078e0a00 */
[----:B------:R-:W-:Y:S01]  /*0f90*/  DMUL.RP R12, R20, R12 ;  /* 0x0000000c140c7228 */ /* 0x000fe20000008000 */
[----:B------:R-:W-:-:S06]  /*0fa0*/  IMAD.MOV.U32 R8, RZ, RZ, RZ ;  /* 0x000000ffff087224 */ /* 0x000fcc00078e00ff */
[----:B------:R-:W-:-:S03]  /*0fb0*/  DFMA R8, R16, -R8, R20 ;  /* 0x800000081008722b */ /* 0x000fc60000000014 */
[----:B------:R-:W-:-:S03]  /*0fc0*/  LOP3.LUT R11, R13, R11, RZ, 0x3c, !PT ;  /* 0x0000000b0d0b7212 */ /* 0x000fc600078e3cff */
[----:B------:R-:W-:-:S04]  /*0fd0*/  IADD3 R8, PT, PT, -R0, -0x43300000, RZ ;  /* 0xbcd0000000087810 */ /* 0x000fc80007ffe1ff */
[----:B------:R-:W-:-:S04]  /*0fe0*/  FSETP.NEU.AND P0, PT, |R9|, R8, PT ;  /* 0x000000080900720b */ /* 0x000fc80003f0d200 */
[----:B------:R-:W-:Y:S02]  /*0ff0*/  FSEL R16, R12, R16, !P0 ;  /* 0x000000100c107208 */ /* 0x000fe40004000000 */
[----:B------:R-:W-:Y:S01]  /*1000*/  FSEL R17, R11, R17, !P0 ;  /* 0x000000110b117208 */ /* 0x000fe20004000000 */
[----:B------:R-:W-:Y:S06]  /*1010*/  BRA `(.L_x_42) ;  /* 0x0000000000547947 */ /* 0x000fec0003800000 */
.L_x_41:
[----:B------:R-:W-:-:S14]  /*1020*/  DSETP.NAN.AND P0, PT, R12, R12, PT ;  /* 0x0000000c0c00722a */ /* 0x000fdc0003f08000 */
[----:B------:R-:W-:Y:S05]  /*1030*/  @P0 BRA `(.L_x_43) ;  /* 0x0000000000440947 */ /* 0x000fea0003800000 */
[----:B------:R-:W-:-:S14]  /*1040*/  DSETP.NAN.AND P0, PT, R10, R10, PT ;  /* 0x0000000a0a00722a */ /* 0x000fdc0003f08000 */
[----:B------:R-:W-:Y:S05]  /*1050*/  @P0 BRA `(.L_x_44) ;  /* 0x0000000000300947 */ /* 0x000fea0003800000 */
[----:B------:R-:W-:Y:S01]  /*1060*/  ISETP.NE.AND P0, PT, R32, R31, PT ;  /* 0x0000001f2000720c */ /* 0x000fe20003f05270 */
[----:B------:R-:W-:Y:S01]  /*1070*/  IMAD.MOV.U32 R16, RZ, RZ, 0x0 ;  /* 0x00000000ff107424 */ /* 0x000fe200078e00ff */
[----:B------:R-:W-:-:S11]  /*1080*/  MOV R17, 0xfff80000 ;  /* 0xfff8000000117802 */ /* 0x000fd60000000f00 */
[----:B------:R-:W-:Y:S05]  /*1090*/  @!P0 BRA `(.L_x_42) ;  /* 0x0000000000348947 */ /* 0x000fea0003800000 */
[----:B------:R-:W-:Y:S02]  /*10a0*/  ISETP.NE.AND P0, PT, R32, 0x7ff00000, PT ;  /* 0x7ff000002000780c */ /* 0x000fe40003f05270 */
[----:B------:R-:W-:Y:S02]  /*10b0*/  LOP3.LUT R17, R13, 0x80000000, R11, 0x48, !PT ;  /* 0x800000000d117812 */ /* 0x000fe400078e480b */
[----:B------:R-:W-:-:S13]  /*10c0*/  ISETP.EQ.OR P0, PT, R31, RZ, !P0 ;  /* 0x000000ff1f00720c */ /* 0x000fda0004702670 */
[----:B------:R-:W-:Y:S01]  /*10d0*/  @P0 LOP3.LUT R0, R17, 0x7ff00000, RZ, 0xfc, !PT ;  /* 0x7ff0000011000812 */ /* 0x000fe200078efcff */
[----:B------:R-:W-:Y:S02]  /*10e0*/  @!P0 IMAD.MOV.U32 R16, RZ, RZ, RZ ;  /* 0x000000ffff108224 */ /* 0x000fe400078e00ff */
[----:B------:R-:W-:Y:S02]  /*10f0*/  @P0 IMAD.MOV.U32 R16, RZ, RZ, RZ ;  /* 0x000000ffff100224 */ /* 0x000fe400078e00ff */
[----:B------:R-:W-:Y:S01]  /*1100*/  @P0 IMAD.MOV.U32 R17, RZ, RZ, R0 ;  /* 0x000000ffff110224 */ /* 0x000fe200078e0000 */
[----:B------:R-:W-:Y:S06]  /*1110*/  BRA `(.L_x_42) ;  /* 0x0000000000147947 */ /* 0x000fec0003800000 */
.L_x_44:
[----:B------:R-:W-:Y:S02]  /*1120*/  LOP3.LUT R17, R11, 0x80000, RZ, 0xfc, !PT ;  /* 0x000800000b117812 */ /* 0x000fe400078efcff */
[----:B------:R-:W-:Y:S01]  /*1130*/  MOV R16, R10 ;  /* 0x0000000a00107202 */ /* 0x000fe20000000f00 */
[----:B------:R-:W-:Y:S06]  /*1140*/  BRA `(.L_x_42) ;  /* 0x0000000000087947 */ /* 0x000fec0003800000 */
.L_x_43:
[----:B------:R-:W-:Y:S01]  /*1150*/  LOP3.LUT R17, R13, 0x80000, RZ, 0xfc, !PT ;  /* 0x000800000d117812 */ /* 0x000fe200078efcff */
[----:B------:R-:W-:-:S07]  /*1160*/  IMAD.MOV.U32 R16, RZ, RZ, R12 ;  /* 0x000000ffff107224 */ /* 0x000fce00078e000c */
.L_x_42:
[----:B------:R-:W-:Y:S05]  /*1170*/  BSYNC.RECONVERGENT B2 ;  /* 0x0000000000027941 */ /* 0x000fea0003800200 */
.L_x_40:
[----:B------:R-:W-:Y:S02]  /*1180*/  IMAD.MOV.U32 R8, RZ, RZ, R22 ;  /* 0x000000ffff087224 */ /* 0x000fe400078e0016 */
[----:B------:R-:W-:-:S04]  /*1190*/  IMAD.MOV.U32 R9, RZ, RZ, 0x0 ;  /* 0x00000000ff097424 */ /* 0x000fc800078e00ff */
[----:B------:R-:W-:Y:S05]  /*11a0*/  RET.REL.NODEC R8 `(_Z18getScoreMap_kernelPdS_S_S_PiS0_iiiiii) ;  /* 0xffffffec08947950 */ /* 0x000fea0003c3ffff */
        .weak           $__internal_1_$__cuda_sm20_dsqrt_rn_f64_mediumpath_v1
        .type           $__internal_1_$__cuda_sm20_dsqrt_rn_f64_mediumpath_v1,@function
        .size           $__internal_1_$__cuda_sm20_dsqrt_rn_f64_mediumpath_v1,(.L_x_68 - $__internal_1_$__cuda_sm20_dsqrt_rn_f64_mediumpath_v1)
$__internal_1_$__cuda_sm20_dsqrt_rn_f64_mediumpath_v1:
[----:B------:R-:W-:Y:S01]  /*11b0*/  ISETP.GE.U32.AND P0, PT, R18, -0x3400000, PT ;  /* 0xfcc000001200780c */ /* 0x000fe20003f06070 */
[----:B------:R-:W-:Y:S01]  /*11c0*/  BSSY.RECONVERGENT B1, `(.L_x_45) ;  /* 0x0000025000017945 */ /* 0x000fe20003800200 */
[----:B------:R-:W-:Y:S01]  /*11d0*/  MOV R18, R0 ;  /* 0x0000000000127202 */ /* 0x000fe20000000f00 */
[----:B------:R-:W-:-:S10]  /*11e0*/  IMAD.MOV.U32 R13, RZ, RZ, R21 ;  /* 0x000000ffff0d7224 */ /* 0x000fd400078e0015 */
[----:B------:R-:W-:Y:S05]  /*11f0*/  @!P0 BRA `(.L_x_46) ;  /* 0x0000000000208947 */ /* 0x000fea0003800000 */
[----:B------:R-:W-:-:S10]  /*1200*/  DFMA.RM R14, R14, R18, R12 ;  /* 0x000000120e0e722b */ /* 0x000fd4000000400c */
[----:B------:R-:W-:-:S05]  /*1210*/  IADD3 R12, P0, PT, R14, 0x1, RZ ;  /* 0x000000010e0c7810 */ /* 0x000fca0007f1e0ff */
[----:B------:R-:W-:-:S06]  /*1220*/  IMAD.X R13, RZ, RZ, R15, P0 ;  /* 0x000000ffff0d7224 */ /* 0x000fcc00000e060f */
[----:B------:R-:W-:-:S08]  /*1230*/  DFMA.RP R10, -R14, R12, R10 ;  /* 0x0000000c0e0a722b */ /* 0x000fd0000000810a */
[----:B------:R-:W-:-:S06]  /*1240*/  DSETP.GT.AND P0, PT, R10, RZ, PT ;  /* 0x000000ff0a00722a */ /* 0x000fcc0003f04000 */
[----:B------:R-:W-:Y:S02]  /*1250*/  FSEL R12, R12, R14, P0 ;  /* 0x0000000e0c0c7208 */ /* 0x000fe40000000000 */
[----:B------:R-:W-:Y:S01]  /*1260*/  FSEL R13, R13, R15, P0 ;  /* 0x0000000f0d0d7208 */ /* 0x000fe20000000000 */
[----:B------:R-:W-:Y:S06]  /*1270*/  BRA `(.L_x_47) ;  /* 0x0000000000647947 */ /* 0x000fec0003800000 */
.L_x_46:
[----:B------:R-:W-:-:S14]  /*1280*/  DSETP.NE.AND P0, PT, R10, RZ, PT ;  /* 0x000000ff0a00722a */ /* 0x000fdc0003f05000 */
[----:B------:R-:W-:Y:S05]  /*1290*/  @!P0 BRA `(.L_x_48) ;  /* 0x0000000000588947 */ /* 0x000fea0003800000 */
[----:B------:R-:W-:-:S13]  /*12a0*/  ISETP.GE.AND P0, PT, R11, RZ, PT ;  /* 0x000000ff0b00720c */ /* 0x000fda0003f06270 */
[----:B------:R-:W-:Y:S01]  /*12b0*/  @!P0 MOV R12, 0x0 ;  /* 0x00000000000c8802 */ /* 0x000fe20000000f00 */
[----:B------:R-:W-:Y:S01]  /*12c0*/  @!P0 IMAD.MOV.U32 R13, RZ, RZ, -0x80000 ;  /* 0xfff80000ff0d8424 */ /* 0x000fe200078e00ff */
[----:B------:R-:W-:Y:S06]  /*12d0*/  @!P0 BRA `(.L_x_47) ;  /* 0x00000000004c8947 */ /* 0x000fec0003800000 */
[----:B------:R-:W-:-:S13]  /*12e0*/  ISETP.GT.AND P0, PT, R11, 0x7fefffff, PT ;  /* 0x7fefffff0b00780c */ /* 0x000fda0003f04270 */
[----:B------:R-:W-:Y:S05]  /*12f0*/  @P0 BRA `(.L_x_48) ;  /* 0x0000000000400947 */ /* 0x000fea0003800000 */
[----:B------:R-:W-:Y:S01]  /*1300*/  DMUL R10, R10, 8.11296384146066816958e+31 ;  /* 0x469000000a0a7828 */ /* 0x000fe20000000000 */
[----:B------:R-:W-:Y:S01]  /*1310*/  IMAD.MOV.U32 R12, RZ, RZ, RZ ;  /* 0x000000ffff0c7224 */ /* 0x000fe200078e00ff */
[----:B------:R-:W-:Y:S01]  /*1320*/  MOV R18, 0x0 ;  /* 0x0000000000127802 */ /* 0x000fe20000000f00 */
[----:B------:R-:W-:-:S03]  /*1330*/  IMAD.MOV.U32 R19, RZ, RZ, 0x3fd80000 ;  /* 0x3fd80000ff137424 */ /* 0x000fc600078e00ff */
[----:B------:R-:W0:Y:S02]  /*1340*/  MUFU.RSQ64H R13, R11 ;  /* 0x0000000b000d7308 */ /* 0x000e240000001c00 */
[----:B0-----:R-:W-:-:S08]  /*1350*/  DMUL R14, R12, R12 ;  /* 0x0000000c0c0e7228 */ /* 0x001fd00000000000 */
[----:B------:R-:W-:-:S08]  /*1360*/  DFMA R14, R10, -R14, 1 ;  /* 0x3ff000000a0e742b */ /* 0x000fd0000000080e */
[----:B------:R-:W-:Y:S02]  /*1370*/  DFMA R18, R14, R18, 0.5 ;  /* 0x3fe000000e12742b */ /* 0x000fe40000000012 */
[----:B------:R-:W-:-:S08]  /*1380*/  DMUL R14, R12, R14 ;  /* 0x0000000e0c0e7228 */ /* 0x000fd00000000000 */
[----:B------:R-:W-:-:S08]  /*1390*/  DFMA R14, R18, R14, R12 ;  /* 0x0000000e120e722b */ /* 0x000fd0000000000c */
[----:B------:R-:W-:Y:S02]  /*13a0*/  DMUL R12, R10, R14 ;  /* 0x0000000e0a0c7228 */ /* 0x000fe40000000000 */
[----:B------:R-:W-:-:S06]  /*13b0*/  VIADD R15, R15, 0xfff00000 ;  /* 0xfff000000f0f7836 */ /* 0x000fcc0000000000 */
[----:B------:R-:W-:-:S08]  /*13c0*/  DFMA R18, R12, -R12, R10 ;  /* 0x8000000c0c12722b */ /* 0x000fd0000000000a */
[----:B------:R-:W-:-:S10]  /*13d0*/  DFMA R12, R14, R18, R12 ;  /* 0x000000120e0c722b */ /* 0x000fd4000000000c */
[----:B------:R-:W-:Y:S01]  /*13e0*/  IADD3 R13, PT, PT, R13, -0x3500000, RZ ;  /* 0xfcb000000d0d7810 */ /* 0x000fe20007ffe0ff */
[----:B------:R-:W-:Y:S06]  /*13f0*/  BRA `(.L_x_47) ;  /* 0x0000000000047947 */ /* 0x000fec0003800000 */
.L_x_48:
[----:B------:R-:W-:-:S11]  /*1400*/  DADD R12, R10, R10 ;  /* 0x000000000a0c7229 */ /* 0x000fd6000000000a */
.L_x_47:
[----:B------:R-:W-:Y:S05]  /*1410*/  BSYNC.RECONVERGENT B1 ;  /* 0x0000000000017941 */ /* 0x000fea0003800200 */
.L_x_45:
[----:B------:R-:W-:-:S04]  /*1420*/  IMAD.MOV.U32 R17, RZ, RZ, 0x0 ;  /* 0x00000000ff117424 */ /* 0x000fc800078e00ff */
[----:B------:R-:W-:Y:S05]  /*1430*/  RET.REL.NODEC R16 `(_Z18getScoreMap_kernelPdS_S_S_PiS0_iiiiii) ;  /* 0xffffffe810f07950 */ /* 0x000fea0003c3ffff */
.L_x_49:
        /* <DEDUP_REMOVED lines=12> */
.L_x_68:


//--------------------- .text._Z27modulateAndNormalize_kernelP7double2S0_S0_iiid --------------------------
	.section	.text._Z27modulateAndNormalize_kernelP7double2S0_S0_iiid,"ax",@progbits
	.align	128
        .global         _Z27modulateAndNormalize_kernelP7double2S0_S0_iiid
        .type           _Z27modulateAndNormalize_kernelP7double2S0_S0_iiid,@function
        .size           _Z27modulateAndNormalize_kernelP7double2S0_S0_iiid,(.L_x_72 - _Z27modulateAndNormalize_kernelP7double2S0_S0_iiid)
        .other          _Z27modulateAndNormalize_kernelP7double2S0_S0_iiid,@"STO_CUDA_ENTRY STV_DEFAULT"
_Z27modulateAndNormalize_kernelP7double2S0_S0_iiid:
.text._Z27modulateAndNormalize_kernelP7double2S0_S0_iiid:
[----:B------:R-:W-:Y:S01]  /*0000*/  LDC R1, c[0x0][0x37c] ;  /* 0x0000df00ff017b82 */ /* 0x000fe20000000800 */
[----:B------:R-:W0:Y:S01]  /*0010*/  S2R R0, SR_CTAID.X ;  /* 0x0000000000007919 */ /* 0x000e220000002500 */
[----:B------:R-:W0:Y:S01]  /*0020*/  LDCU UR4, c[0x0][0x360] ;  /* 0x00006c00ff0477ac */ /* 0x000e220008000800 */
[----:B------:R-:W0:Y:S01]  /*0030*/  S2R R3, SR_TID.X ;  /* 0x0000000000037919 */ /* 0x000e220000002100 */
[----:B------:R-:W1:Y:S01]  /*0040*/  LDCU.64 UR14, c[0x0][0x398] ;  /* 0x00007300ff0e77ac */ /* 0x000e620008000a00 */
[----:B0-----:R-:W-:-:S05]  /*0050*/  IMAD R0, R0, UR4, R3 ;  /* 0x0000000400007c24 */ /* 0x001fca000f8e0203 */
[----:B------:R-:W-:-:S04]  /*0060*/  SHF.R.S32.HI R3, RZ, 0x1f, R0 ;  /* 0x0000001fff037819 */ /* 0x000fc80000011400 */
[----:B------:R-:W-:-:S04]  /*0070*/  LEA.HI R3, R3, R0, RZ, 0x5 ;  /* 0x0000000003037211 */ /* 0x000fc800078f28ff */
[----:B------:R-:W-:-:S05]  /*0080*/  LOP3.LUT R3, R3, 0xffffffe0, RZ, 0xc0, !PT ;  /* 0xffffffe003037812 */ /* 0x000fca00078ec0ff */
[----:B------:R-:W-:Y:S01]  /*0090*/  IMAD.IADD R4, R0, 0x1, -R3 ;  /* 0x0000000100047824 */ /* 0x000fe200078e0a03 */
[----:B------:R-:W-:-:S04]  /*00a0*/  SHF.R.S32.HI R0, RZ, 0x5, R0 ;  /* 0x00000005ff007819 */ /* 0x000fc80000011400 */
[----:B-1----:R-:W-:-:S04]  /*00b0*/  ISETP.GE.AND P0, PT, R4, UR15, PT ;  /* 0x0000000f04007c0c */ /* 0x002fc8000bf06270 */
[----:B------:R-:W-:-:S13]  /*00c0*/  ISETP.GE.OR P0, PT, R0, UR14, P0 ;  /* 0x0000000e00007c0c */ /* 0x000fda0008706670 */
[----:B------:R-:W-:Y:S05]  /*00d0*/  @P0 EXIT ;  /* 0x000000000000094d */ /* 0x000fea0003800000 */
[----:B------:R-:W0:Y:S01]  /*00e0*/  LDC R8, c[0x0][0x3a0] ;  /* 0x0000e800ff087b82 */ /* 0x000e220000000800 */
[----:B------:R-:W1:Y:S01]  /*00f0*/  LDCU.64 UR12, c[0x0][0x358] ;  /* 0x00006b00ff0c77ac */ /* 0x000e620008000a00 */
[----:B------:R-:W-:Y:S01]  /*0100*/  BSSY.RECONVERGENT B0, `(.L_x_50) ;  /* 0x000003a000007945 */ /* 0x000fe20003800200 */
[----:B------:R-:W2:Y:S01]  /*0110*/  LDCU.64 UR4, c[0x0][0x3a8] ;  /* 0x00007500ff0477ac */ /* 0x000ea20008000a00 */
[----:B0-----:R-:W-:Y:S02]  /*0120*/  IABS R7, R8 ;  /* 0x0000000800077213 */ /* 0x001fe40000000000 */
[----:B------:R-:W-:Y:S02]  /*0130*/  ISETP.NE.AND P1, PT, R8, RZ, PT ;  /* 0x000000ff0800720c */ /* 0x000fe40003f25270 */
[----:B------:R-:W0:Y:S08]  /*0140*/  I2F.RP R5, R7 ;  /* 0x0000000700057306 */ /* 0x000e300000209400 */
[----:B0-----:R-:W0:Y:S02]  /*0150*/  MUFU.RCP R5, R5 ;  /* 0x0000000500057308 */ /* 0x001e240000001000 */
[----:B0-----:R-:W-:-:S06]  /*0160*/  VIADD R2, R5, 0xffffffe ;  /* 0x0ffffffe05027836 */ /* 0x001fcc0000000000 */
[----:B------:R0:W3:Y:S02]  /*0170*/  F2I.FTZ.U32.TRUNC.NTZ R3, R2 ;  /* 0x0000000200037305 */ /* 0x0000e4000021f000 */
[----:B0-----:R-:W-:Y:S01]  /*0180*/  IMAD.MOV.U32 R2, RZ, RZ, RZ ;  /* 0x000000ffff027224 */ /* 0x001fe200078e00ff */
[----:B---3--:R-:W-:-:S05]  /*0190*/  IADD3 R6, PT, PT, RZ, -R3, RZ ;  /* 0x80000003ff067210 */ /* 0x008fca0007ffe0ff */
[----:B------:R-:W-:Y:S01]  /*01a0*/  IMAD R9, R6, R7, RZ ;  /* 0x0000000706097224 */ /* 0x000fe200078e02ff */
[----:B------:R-:W-:-:S03]  /*01b0*/  IABS R6, R0 ;  /* 0x0000000000067213 */ /* 0x000fc60000000000 */
[----:B------:R-:W-:-:S06]  /*01c0*/  IMAD.HI.U32 R3, R3, R9, R2 ;  /* 0x0000000903037227 */ /* 0x000fcc00078e0002 */
[----:B------:R-:W-:-:S04]  /*01d0*/  IMAD.HI.U32 R3, R3, R6, RZ ;  /* 0x0000000603037227 */ /* 0x000fc800078e00ff */
[----:B------:R-:W-:-:S04]  /*01e0*/  IMAD.MOV R3, RZ, RZ, -R3 ;  /* 0x000000ffff037224 */ /* 0x000fc800078e0a03 */
[----:B------:R-:W-:Y:S02]  /*01f0*/  IMAD R2, R7, R3, R6 ;  /* 0x0000000307027224 */ /* 0x000fe400078e0206 */
[----:B------:R-:W-:-:S03]  /*0200*/  IMAD.MOV.U32 R3, RZ, RZ, R4 ;  /* 0x000000ffff037224 */ /* 0x000fc600078e0004 */
[----:B------:R-:W-:Y:S02]  /*0210*/  ISETP.GT.U32.AND P0, PT, R7, R2, PT ;  /* 0x000000020700720c */ /* 0x000fe40003f04070 */
[----:B------:R-:W-:-:S05]  /*0220*/  LOP3.LUT R4, RZ, R3, RZ, 0x33, !PT ;  /* 0x00000003ff047212 */ /* 0x000fca00078e33ff */
[----:B------:R-:W-:-:S05]  /*0230*/  VIADD R4, R4, UR15 ;  /* 0x0000000f04047c36 */ /* 0x000fca0008000000 */
[----:B------:R-:W-:Y:S02]  /*0240*/  LOP3.LUT R5, R4, 0x60, RZ, 0xc0, !PT ;  /* 0x0000006004057812 */ /* 0x000fe400078ec0ff */
[----:B------:R-:W-:Y:S02]  /*0250*/  @!P0 IADD3 R2, PT, PT, R2, -R7, RZ ;  /* 0x8000000702028210 */ /* 0x000fe40007ffe0ff */
[----:B------:R-:W-:Y:S02]  /*0260*/  ISETP.NE.AND P3, PT, R5, 0x60, PT ;  /* 0x000000600500780c */ /* 0x000fe40003f65270 */
[----:B------:R-:W-:Y:S02]  /*0270*/  ISETP.GT.U32.AND P2, PT, R7, R2, PT ;  /* 0x000000020700720c */ /* 0x000fe40003f44070 */
[----:B------:R-:W-:-:S11]  /*0280*/  ISETP.GE.AND P0, PT, R0, RZ, PT ;  /* 0x000000ff0000720c */ /* 0x000fd60003f06270 */
[----:B------:R-:W-:Y:S02]  /*0290*/  @!P2 IADD3 R2, PT, PT, R2, -R7, RZ ;  /* 0x800000070202a210 */ /* 0x000fe40007ffe0ff */
[----:B------:R-:W-:-:S03]  /*02a0*/  ISETP.GE.U32.AND P2, PT, R4, 0x60, PT ;  /* 0x000000600400780c */ /* 0x000fc60003f46070 */
[----:B------:R-:W-:Y:S01]  /*02b0*/  @!P0 IMAD.MOV R2, RZ, RZ, -R2 ;  /* 0x000000ffff028224 */ /* 0x000fe200078e0a02 */
[----:B------:R-:W-:Y:S01]  /*02c0*/  @!P1 LOP3.LUT R2, RZ, R8, RZ, 0x33, !PT ;  /* 0x00000008ff029212 */ /* 0x000fe200078e33ff */
[----:B-12---:R-:W-:Y:S08]  /*02d0*/  @!P3 BRA `(.L_x_51) ;  /* 0x000000000070b947 */ /* 0x006ff00003800000 */
[----:B------:R-:W0:Y:S01]  /*02e0*/  LDC.64 R16, c[0x0][0x390] ;  /* 0x0000e400ff107b82 */ /* 0x000e220000000a00 */
[----:B------:R-:W-:Y:S01]  /*02f0*/  LEA.HI R4, R4, 0x1, RZ, 0x1b ;  /* 0x0000000104047811 */ /* 0x000fe200078fd8ff */
[--C-:B------:R-:W-:Y:S02]  /*0300*/  IMAD R23, R2, UR15, R3.reuse ;  /* 0x0000000f02177c24 */ /* 0x100fe4000f8e0203 */
[----:B------:R-:W-:Y:S02]  /*0310*/  IMAD R21, R0, UR15, R3 ;  /* 0x0000000f00157c24 */ /* 0x000fe4000f8e0203 */
[C---:B------:R-:W-:Y:S01]  /*0320*/  IMAD.SHL.U32 R5, R4.reuse, 0x20, RZ ;  /* 0x0000002004057824 */ /* 0x040fe200078e00ff */
[----:B------:R-:W-:Y:S01]  /*0330*/  LOP3.LUT R4, R4, 0x3, RZ, 0xc0, !PT ;  /* 0x0000000304047812 */ /* 0x000fe200078ec0ff */
[----:B------:R-:W1:Y:S03]  /*0340*/  LDC.64 R14, c[0x0][0x380] ;  /* 0x0000e000ff0e7b82 */ /* 0x000e660000000a00 */
[----:B------:R-:W-:Y:S01]  /*0350*/  LOP3.LUT R6, R5, 0x60, RZ, 0xc0, !PT ;  /* 0x0000006005067812 */ /* 0x000fe200078ec0ff */
[----:B------:R-:W-:-:S03]  /*0360*/  IMAD.MOV R20, RZ, RZ, -R4 ;  /* 0x000000ffff147224 */ /* 0x000fc600078e0a04 */
[----:B------:R-:W-:Y:S01]  /*0370*/  IADD3 R3, PT, PT, R3, R6, RZ ;  /* 0x0000000603037210 */ /* 0x000fe20007ffe0ff */
[----:B------:R-:W2:Y:S06]  /*0380*/  LDC.64 R12, c[0x0][0x388] ;  /* 0x0000e200ff0c7b82 */ /* 0x000eac0000000a00 */
.L_x_52:
[----:B0-----:R-:W-:-:S04]  /*0390*/  IMAD.WIDE R8, R23, 0x10, R16 ;  /* 0x0000001017087825 */ /* 0x001fc800078e0210 */
[----:B--2---:R-:W-:Y:S02]  /*03a0*/  IMAD.WIDE R24, R21, 0x10, R12 ;  /* 0x0000001015187825 */ /* 0x004fe400078e020c */
[----:B---3--:R-:W2:Y:S04]  /*03b0*/  LDG.E.128 R8, desc[UR12][R8.64] ;  /* 0x0000000c08087981 */ /* 0x008ea8000c1e1d00 */
[----:B------:R-:W2:Y:S01]  /*03c0*/  LDG.E.128 R4, desc[UR12][R24.64] ;  /* 0x0000000c18047981 */ /* 0x000ea2000c1e1d00 */
[----:B------:R-:W-:-:S05]  /*03d0*/  VIADD R20, R20, 0x1 ;  /* 0x0000000114147836 */ /* 0x000fca0000000000 */
[----:B------:R-:W-:Y:S02]  /*03e0*/  ISETP.NE.AND P0, PT, R20, RZ, PT ;  /* 0x000000ff1400720c */ /* 0x000fe40003f05270 */
[----:B------:R-:W-:Y:S01]  /*03f0*/  IADD3 R23, PT, PT, R23, 0x20, RZ ;  /* 0x0000002017177810 */ /* 0x000fe20007ffe0ff */
[-C--:B--2---:R-:W-:Y:S02]  /*0400*/  DMUL R18, R6, R10.reuse ;  /* 0x0000000a06127228 */ /* 0x084fe40000000000 */
[----:B------:R-:W-:-:S06]  /*0410*/  DMUL R10, R4, R10 ;  /* 0x0000000a040a7228 */ /* 0x000fcc0000000000 */
[-C--:B------:R-:W-:Y:S02]  /*0420*/  DFMA R4, R4, R8.reuse, -R18 ;  /* 0x000000080404722b */ /* 0x080fe40000000812 */
[----:B------:R-:W-:Y:S01]  /*0430*/  DFMA R6, R6, R8, R10 ;  /* 0x000000080606722b */ /* 0x000fe2000000000a */
[----:B-1----:R-:W-:-:S05]  /*0440*/  IMAD.WIDE R10, R21, 0x10, R14 ;  /* 0x00000010150a7825 */ /* 0x002fca00078e020e */
[----:B------:R-:W-:Y:S02]  /*0450*/  DMUL R4, R4, UR4 ;  /* 0x0000000404047c28 */ /* 0x000fe40008000000 */
[----:B------:R-:W-:-:S07]  /*0460*/  DMUL R6, R6, UR4 ;  /* 0x0000000406067c28 */ /* 0x000fce0008000000 */
[----:B------:R3:W-:Y:S01]  /*0470*/  STG.E.128 desc[UR12][R10.64], R4 ;  /* 0x000000040a007986 */ /* 0x0007e2000c101d0c */
[----:B------:R-:W-:Y:S01]  /*0480*/  VIADD R21, R21, 0x20 ;  /* 0x0000002015157836 */ /* 0x000fe20000000000 */
[----:B------:R-:W-:Y:S06]  /*0490*/  @P0 BRA `(.L_x_52) ;  /* 0xfffffffc00bc0947 */ /* 0x000fec000383ffff */
.L_x_51:
[----:B------:R-:W-:Y:S05]  /*04a0*/  BSYNC.RECONVERGENT B0 ;  /* 0x0000000000007941 */ /* 0x000fea0003800200 */
.L_x_50:
[----:B------:R-:W-:Y:S05]  /*04b0*/  @!P2 EXIT ;  /* 0x000000000000a94d */ /* 0x000fea0003800000 */
[----:B------:R-:W0:Y:S01]  /*04c0*/  LDCU.128 UR4, c[0x0][0x380] ;  /* 0x00007000ff0477ac */ /* 0x000e220008000c00 */
[--C-:B------:R-:W-:Y:S02]  /*04d0*/  IMAD R0, R0, UR15, R3.reuse ;  /* 0x0000000f00007c24 */ /* 0x100fe4000f8e0203 */
[----:B------:R-:W-:Y:S01]  /*04e0*/  IMAD R2, R2, UR15, R3 ;  /* 0x0000000f02027c24 */ /* 0x000fe2000f8e0203 */
[----:B------:R-:W1:Y:S01]  /*04f0*/  LDCU.64 UR10, c[0x0][0x390] ;  /* 0x00007200ff0a77ac */ /* 0x000e620008000a00 */
[----:B------:R-:W2:Y:S01]  /*0500*/  LDCU.64 UR16, c[0x0][0x3a8] ;  /* 0x00007500ff1077ac */ /* 0x000ea20008000a00 */
[----:B0-----:R-:W-:Y:S02]  /*0510*/  UIADD3 UR8, UP0, UPT, UR6, 0x400, URZ ;  /* 0x0000040006087890 */ /* 0x001fe4000ff1e0ff */
[----:B------:R-:W-:Y:S02]  /*0520*/  UIADD3 UR6, UP1, UPT, UR4, 0x400, URZ ;  /* 0x0000040004067890 */ /* 0x000fe4000ff3e0ff */
[----:B-1----:R-:W-:-:S02]  /*0530*/  UIADD3 UR4, UP2, UPT, UR10, 0x400, URZ ;  /* 0x000004000a047890 */ /* 0x002fc4000ff5e0ff */
[----:B------:R-:W-:Y:S02]  /*0540*/  UIADD3.X UR9, UPT, UPT, URZ, UR7, URZ, UP0, !UPT ;  /* 0x00000007ff097290 */ /* 0x000fe400087fe4ff */
[----:B------:R-:W-:Y:S02]  /*0550*/  UIADD3.X UR7, UPT, UPT, URZ, UR5, URZ, UP1, !UPT ;  /* 0x00000005ff077290 */ /* 0x000fe40008ffe4ff */
[----:B--2---:R-:W-:-:S12]  /*0560*/  UIADD3.X UR5, UPT, UPT, URZ, UR11, URZ, UP2, !UPT ;  /* 0x0000000bff057290 */ /* 0x004fd800097fe4ff */
.L_x_53:
[----:B---3--:R-:W-:Y:S01]  /*0570*/  MOV R6, UR8 ;  /* 0x0000000800067c02 */ /* 0x008fe20008000f00 */
[----:B------:R-:W-:Y:S01]  /*0580*/  IMAD.U32 R7, RZ, RZ, UR9 ;  /* 0x00000009ff077e24 */ /* 0x000fe2000f8e00ff */
[----:B------:R-:W-:Y:S01]  /*0590*/  MOV R4, UR4 ;  /* 0x0000000400047c02 */ /* 0x000fe20008000f00 */
[----:B------:R-:W-:Y:S02]  /*05a0*/  IMAD.U32 R5, RZ, RZ, UR5 ;  /* 0x00000005ff057e24 */ /* 0x000fe4000f8e00ff */
[----:B------:R-:W-:-:S04]  /*05b0*/  IMAD.WIDE R6, R0, 0x10, R6 ;  /* 0x0000001000067825 */ /* 0x000fc800078e0206 */
[----:B------:R-:W-:Y:S01]  /*05c0*/  IMAD.WIDE R4, R2, 0x10, R4 ;  /* 0x0000001002047825 */ /* 0x000fe200078e0204 */
[----:B0-----:R-:W2:Y:S04]  /*05d0*/  LDG.E.128 R8, desc[UR12][R6.64+-0x400] ;  /* 0xfffc000c06087981 */ /* 0x001ea8000c1e1d00 */
[----:B------:R-:W2:Y:S01]  /*05e0*/  LDG.E.128 R12, desc[UR12][R4.64+-0x400] ;  /* 0xfffc000c040c7981 */ /* 0x000ea2000c1e1d00 */
[----:B------:R-:W-:Y:S01]  /*05f0*/  MOV R24, UR6 ;  /* 0x0000000600187c02 */ /* 0x000fe20008000f00 */
[----:B------:R-:W-:-:S04]  /*0600*/  IMAD.U32 R25, RZ, RZ, UR7 ;  /* 0x00000007ff197e24 */ /* 0x000fc8000f8e00ff */
[----:B------:R-:W-:Y:S01]  /*0610*/  IMAD.WIDE R24, R0, 0x10, R24 ;  /* 0x0000001000187825 */ /* 0x000fe200078e0218 */
[-C--:B--2---:R-:W-:Y:S02]  /*0620*/  DMUL R16, R10, R14.reuse ;  /* 0x0000000e0a107228 */ /* 0x084fe40000000000 */
[----:B------:R-:W-:-:S06]  /*0630*/  DMUL R14, R8, R14 ;  /* 0x0000000e080e7228 */ /* 0x000fcc0000000000 */
[-C--:B------:R-:W-:Y:S02]  /*0640*/  DFMA R16, R8, R12.reuse, -R16 ;  /* 0x0000000c0810722b */ /* 0x080fe40000000810 */
[----:B------:R-:W-:-:S06]  /*0650*/  DFMA R14, R10, R12, R14 ;  /* 0x0000000c0a0e722b */ /* 0x000fcc000000000e */
[----:B------:R-:W-:Y:S02]  /*0660*/  DMUL R16, R16, UR16 ;  /* 0x0000001010107c28 */ /* 0x000fe40008000000 */
[----:B------:R-:W-:-:S07]  /*0670*/  DMUL R18, R14, UR16 ;  /* 0x000000100e127c28 */ /* 0x000fce0008000000 */
[----:B------:R0:W-:Y:S04]  /*0680*/  STG.E.128 desc[UR12][R24.64+-0x400], R16 ;  /* 0xfffc001018007986 */ /* 0x0001e8000c101d0c */
[----:B------:R-:W2:Y:S04]  /*0690*/  LDG.E.128 R8, desc[UR12][R6.64+-0x200] ;  /* 0xfffe000c06087981 */ /* 0x000ea8000c1e1d00 */
[----:B------:R-:W2:Y:S02]  /*06a0*/  LDG.E.128 R12, desc[UR12][R4.64+-0x200] ;  /* 0xfffe000c040c7981 */ /* 0x000ea4000c1e1d00 */
[----:B--2---:R-:W-:-:S02]  /*06b0*/  DMUL R20, R10, R14 ;  /* 0x0000000e0a147228 */ /* 0x004fc40000000000 */
[----:B------:R-:W-:-:S06]  /*06c0*/  DMUL R14, R8, R14 ;  /* 0x0000000e080e7228 */ /* 0x000fcc0000000000 */
[-C--:B------:R-:W-:Y:S02]  /*06d0*/  DFMA R20, R8, R12.reuse, -R20 ;  /* 0x0000000c0814722b */ /* 0x080fe40000000814 */
[----:B------:R-:W-:-:S06]  /*06e0*/  DFMA R14, R10, R12, R14 ;  /* 0x0000000c0a0e722b */ /* 0x000fcc000000000e */
[----:B------:R-:W-:Y:S02]  /*06f0*/  DMUL R20, R20, UR16 ;  /* 0x0000001014147c28 */ /* 0x000fe40008000000 */
[----:B------:R-:W-:-:S07]  /*0700*/  DMUL R22, R14, UR16 ;  /* 0x000000100e167c28 */ /* 0x000fce0008000000 */
[----:B------:R1:W-:Y:S04]  /*0710*/  STG.E.128 desc[UR12][R24.64+-0x200], R20 ;  /* 0xfffe001418007986 */ /* 0x0003e8000c101d0c */
[----:B------:R-:W0:Y:S04]  /*0720*/  LDG.E.128 R8, desc[UR12][R6.64] ;  /* 0x0000000c06087981 */ /* 0x000e28000c1e1d00 */
[----:B------:R-:W0:Y:S02]  /*0730*/  LDG.E.128 R12, desc[UR12][R4.64] ;  /* 0x0000000c040c7981 */ /* 0x000e24000c1e1d00 */
[----:B0-----:R-:W-:-:S02]  /*0740*/  DMUL R16, R10, R14 ;  /* 0x0000000e0a107228 */ /* 0x001fc40000000000 */
[----:B------:R-:W-:-:S06]  /*0750*/  DMUL R14, R8, R14 ;  /* 0x0000000e080e7228 */ /* 0x000fcc0000000000 */
[-C--:B------:R-:W-:Y:S02]  /*0760*/  DFMA R8, R8, R12.reuse, -R16 ;  /* 0x0000000c0808722b */ /* 0x080fe40000000810 */
[----:B------:R-:W-:-:S06]  /*0770*/  DFMA R10, R10, R12, R14 ;  /* 0x0000000c0a0a722b */ /* 0x000fcc000000000e */
[----:B------:R-:W-:Y:S02]  /*0780*/  DMUL R8, R8, UR16 ;  /* 0x0000001008087c28 */ /* 0x000fe40008000000 */
[----:B------:R-:W-:-:S07]  /*0790*/  DMUL R10, R10, UR16 ;  /* 0x000000100a0a7c28 */ /* 0x000fce0008000000 */
[----:B------:R0:W-:Y:S04]  /*07a0*/  STG.E.128 desc[UR12][R24.64], R8 ;  /* 0x0000000818007986 */ /* 0x0001e8000c101d0c */
[----:B------:R-:W1:Y:S04]  /*07b0*/  LDG.E.128 R12, desc[UR12][R6.64+0x200] ;  /* 0x0002000c060c7981 */ /* 0x000e68000c1e1d00 */
[----:B------:R-:W1:Y:S01]  /*07c0*/  LDG.E.128 R16, desc[UR12][R4.64+0x200] ;  /* 0x0002000c04107981 */ /* 0x000e62000c1e1d00 */
[----:B------:R-:W-:Y:S01]  /*07d0*/  IADD3 R3, PT, PT, R3, 0x80, RZ ;  /* 0x0000008003037810 */ /* 0x000fe20007ffe0ff */
[----:B------:R-:W-:Y:S01]  /*07e0*/  VIADD R0, R0, 0x80 ;  /* 0x0000008000007836 */ /* 0x000fe20000000000 */
[----:B------:R-:W-:-:S02]  /*07f0*/  IADD3 R2, PT, PT, R2, 0x80, RZ ;  /* 0x0000008002027810 */ /* 0x000fc40007ffe0ff */
[----:B------:R-:W-:Y:S01]  /*0800*/  ISETP.GE.AND P0, PT, R3, UR15, PT ;  /* 0x0000000f03007c0c */ /* 0x000fe2000bf06270 */
[-C--:B-1----:R-:W-:Y:S02]  /*0810*/  DMUL R20, R14, R18.reuse ;  /* 0x000000120e147228 */ /* 0x082fe40000000000 */
[----:B------:R-:W-:-:S06]  /*0820*/  DMUL R18, R12, R18 ;  /* 0x000000120c127228 */ /* 0x000fcc0000000000 */
[-C--:B------:R-:W-:Y:S02]  /*0830*/  DFMA R20, R12, R16.reuse, -R20 ;  /* 0x000000100c14722b */ /* 0x080fe40000000814 */
[----:B------:R-:W-:-:S06]  /*0840*/  DFMA R18, R14, R16, R18 ;  /* 0x000000100e12722b */ /* 0x000fcc0000000012 */
[----:B------:R-:W-:Y:S02]  /*0850*/  DMUL R20, R20, UR16 ;  /* 0x0000001014147c28 */ /* 0x000fe40008000000 */
[----:B------:R-:W-:-:S07]  /*0860*/  DMUL R22, R18, UR16 ;  /* 0x0000001012167c28 */ /* 0x000fce0008000000 */
[----:B------:R0:W-:Y:S01]  /*0870*/  STG.E.128 desc[UR12][R24.64+0x200], R20 ;  /* 0x0002001418007986 */ /* 0x0001e2000c101d0c */
[----:B------:R-:W-:Y:S05]  /*0880*/  @!P0 BRA `(.L_x_53) ;  /* 0xfffffffc00388947 */ /* 0x000fea000383ffff */
[----:B------:R-:W-:Y:S05]  /*0890*/  EXIT ;  /* 0x000000000000794d */ /* 0x000fea0003800000 */
.L_x_54:
        /* <DEDUP_REMOVED lines=14> */
.L_x_72:


//--------------------- .text._Z22sqrIntegralKernelPass2iiiiiPd --------------------------
	.section	.text._Z22sqrIntegralKernelPass2iiiiiPd,"ax",@progbits
	.align	128
        .global         _Z22sqrIntegralKernelPass2iiiiiPd
        .type           _Z22sqrIntegralKernelPass2iiiiiPd,@function
        .size           _Z22sqrIntegralKernelPass2iiiiiPd,(.L_x_73 - _Z22sqrIntegralKernelPass2iiiiiPd)
        .other          _Z22sqrIntegralKernelPass2iiiiiPd,@"STO_CUDA_ENTRY STV_DEFAULT"
_Z22sqrIntegralKernelPass2iiiiiPd:
.text._Z22sqrIntegralKernelPass2iiiiiPd:
[----:B------:R-:W-:Y:S08]  /*0000*/  LDC R1, c[0x0][0x37c] ;  /* 0x0000df00ff017b82 */ /* 0x000ff00000000800 */
[----:B------:R-:W0:Y:S01]  /*0010*/  LDC R6, c[0x0][0x384] ;  /* 0x0000e100ff067b82 */ /* 0x000e220000000800 */
[----:B------:R-:W1:Y:S07]  /*0020*/  S2R R7, SR_TID.X ;  /* 0x0000000000077919 */ /* 0x000e6e0000002100 */
[----:B------:R-:W1:Y:S08]  /*0030*/  S2UR UR4, SR_CTAID.X ;  /* 0x00000000000479c3 */ /* 0x000e700000002500 */
[----:B------:R-:W1:Y:S01]  /*0040*/  LDC R0, c[0x0][0x360] ;  /* 0x0000d800ff007b82 */ /* 0x000e620000000800 */
[----:B0-----:R-:W-:-:S04]  /*0050*/  IADD3 R5, PT, PT, R6, 0x1, RZ ;  /* 0x0000000106057810 */ /* 0x001fc80007ffe0ff */
[----:B------:R-:W-:-:S04]  /*0060*/  IABS R9, R5 ;  /* 0x0000000500097213 */ /* 0x000fc80000000000 */
[----:B------:R-:W0:Y:S01]  /*0070*/  I2F.RP R4, R9 ;  /* 0x0000000900047306 */ /* 0x000e220000209400 */
[----:B-1----:R-:W-:Y:S01]  /*0080*/  IMAD R0, R0, UR4, R7 ;  /* 0x0000000400007c24 */ /* 0x002fe2000f8e0207 */
[----:B------:R-:W1:Y:S06]  /*0090*/  LDCU UR4, c[0x0][0x388] ;  /* 0x00007100ff0477ac */ /* 0x000e6c0008000800 */
[----:B0-----:R-:W0:Y:S01]  /*00a0*/  MUFU.RCP R4, R4 ;  /* 0x0000000400047308 */ /* 0x001e220000001000 */
[----:B-1----:R-:W-:Y:S02]  /*00b0*/  ISETP.LE.AND P0, PT, RZ, UR4, PT ;  /* 0x00000004ff007c0c */ /* 0x002fe4000bf03270 */
[----:B0-----:R-:W-:-:S02]  /*00c0*/  IADD3 R2, PT, PT, R4, 0xffffffe, RZ ;  /* 0x0ffffffe04027810 */ /* 0x001fc40007ffe0ff */
[----:B------:R-:W-:-:S03]  /*00d0*/  IABS R4, R0 ;  /* 0x0000000000047213 */ /* 0x000fc60000000000 */
[----:B------:R0:W1:Y:S02]  /*00e0*/  F2I.FTZ.U32.TRUNC.NTZ R3, R2 ;  /* 0x0000000200037305 */ /* 0x000064000021f000 */
[----:B0-----:R-:W-:Y:S01]  /*00f0*/  HFMA2 R2, -RZ, RZ, 0, 0 ;  /* 0x00000000ff027431 */ /* 0x001fe200000001ff */
[----:B-1----:R-:W-:-:S05]  /*0100*/  IADD3 R8, PT, PT, RZ, -R3, RZ ;  /* 0x80000003ff087210 */ /* 0x002fca0007ffe0ff */
[----:B------:R-:W-:Y:S01]  /*0110*/  IMAD R7, R8, R9, RZ ;  /* 0x0000000908077224 */ /* 0x000fe200078e02ff */
[----:B------:R-:W-:-:S03]  /*0120*/  IABS R8, R5 ;  /* 0x0000000500087213 */ /* 0x000fc60000000000 */
[----:B------:R-:W-:Y:S01]  /*0130*/  IMAD.HI.U32 R3, R3, R7, R2 ;  /* 0x0000000703037227 */ /* 0x000fe200078e0002 */
[----:B------:R-:W-:Y:S01]  /*0140*/  IADD3 R2, PT, PT, RZ, -R8, RZ ;  /* 0x80000008ff027210 */ /* 0x000fe20007ffe0ff */
[----:B------:R-:W0:Y:S04]  /*0150*/  LDC R7, c[0x0][0x380] ;  /* 0x0000e000ff077b82 */ /* 0x000e280000000800 */
[----:B------:R-:W-:-:S04]  /*0160*/  IMAD.HI.U32 R3, R3, R4, RZ ;  /* 0x0000000403037227 */ /* 0x000fc800078e00ff */
[----:B------:R-:W-:-:S05]  /*0170*/  IMAD R2, R3, R2, R4 ;  /* 0x0000000203027224 */ /* 0x000fca00078e0204 */
[----:B------:R-:W-:Y:S01]  /*0180*/  ISETP.GT.U32.AND P2, PT, R9, R2, PT ;  /* 0x000000020900720c */ /* 0x000fe20003f44070 */
[----:B0-----:R-:W-:-:S12]  /*0190*/  IMAD R7, R6, R7, R7 ;  /* 0x0000000706077224 */ /* 0x001fd800078e0207 */
[-C--:B------:R-:W-:Y:S02]  /*01a0*/  @!P2 IADD3 R2, PT, PT, R2, -R9.reuse, RZ ;  /* 0x800000090202a210 */ /* 0x080fe40007ffe0ff */
[----:B------:R-:W-:Y:S02]  /*01b0*/  @!P2 IADD3 R3, PT, PT, R3, 0x1, RZ ;  /* 0x000000010303a810 */ /* 0x000fe40007ffe0ff */
[----:B------:R-:W-:Y:S02]  /*01c0*/  ISETP.GE.U32.AND P1, PT, R2, R9, PT ;  /* 0x000000090200720c */ /* 0x000fe40003f26070 */
[C---:B------:R-:W-:Y:S02]  /*01d0*/  ISETP.GE.OR P0, PT, R0.reuse, R7, !P0 ;  /* 0x000000070000720c */ /* 0x040fe40004706670 */
[----:B------:R-:W-:-:S04]  /*01e0*/  LOP3.LUT R2, R0, R5, RZ, 0x3c, !PT ;  /* 0x0000000500027212 */ /* 0x000fc800078e3cff */
[----:B------:R-:W-:-:S05]  /*01f0*/  ISETP.GE.AND P2, PT, R2, RZ, PT ;  /* 0x000000ff0200720c */ /* 0x000fca0003f46270 */
[----:B------:R-:W-:Y:S02]  /*0200*/  @P1 IADD3 R3, PT, PT, R3, 0x1, RZ ;  /* 0x0000000103031810 */ /* 0x000fe40007ffe0ff */
[----:B------:R-:W-:Y:S02]  /*0210*/  ISETP.NE.AND P1, PT, R5, RZ, PT ;  /* 0x000000ff0500720c */ /* 0x000fe40003f25270 */
[----:B------:R-:W-:Y:S01]  /*0220*/  MOV R9, R3 ;  /* 0x0000000300097202 */ /* 0x000fe20000000f00 */
[----:B------:R-:W-:Y:S10]  /*0230*/  @P0 EXIT ;  /* 0x000000000000094d */ /* 0x000ff40003800000 */
[----:B------:R-:W0:Y:S01]  /*0240*/  LDCU UR7, c[0x0][0x390] ;  /* 0x00007200ff0777ac */ /* 0x000e220008000800 */
[----:B------:R-:W-:Y:S02]  /*0250*/  @!P2 IADD3 R9, PT, PT, -R9, RZ, RZ ;  /* 0x000000ff0909a210 */ /* 0x000fe40007ffe1ff */
[----:B------:R-:W-:Y:S01]  /*0260*/  @!P1 LOP3.LUT R9, RZ, R5, RZ, 0x33, !PT ;  /* 0x00000005ff099212 */ /* 0x000fe200078e33ff */
[----:B------:R-:W-:Y:S02]  /*0270*/  UISETP.GE.U32.AND UP0, UPT, UR4, 0xf, UPT ;  /* 0x0000000f0400788c */ /* 0x000fe4000bf06070 */
[----:B------:R-:W-:Y:S02]  /*0280*/  UIADD3 UR5, UPT, UPT, UR4, 0x1, URZ ;  /* 0x0000000104057890 */ /* 0x000fe4000fffe0ff */
[C---:B------:R-:W-:Y:S01]  /*0290*/  IMAD R3, R9.reuse, R6, R9 ;  /* 0x0000000609037224 */ /* 0x040fe200078e0209 */
[----:B------:R-:W-:Y:S01]  /*02a0*/  CS2R R6, SRZ ;  /* 0x0000000000067805 */ /* 0x000fe2000001ff00 */
[----:B------:R-:W-:Y:S01]  /*02b0*/  UMOV UR4, URZ ;  /* 0x000000ff00047c82 */ /* 0x000fe20008000000 */
[----:B------:R-:W1:Y:S02]  /*02c0*/  LDCU.64 UR8, c[0x0][0x358] ;  /* 0x00006b00ff0877ac */ /* 0x000e640008000a00 */
[----:B------:R-:W-:Y:S01]  /*02d0*/  IADD3 R0, PT, PT, R0, -R3, RZ ;  /* 0x8000000300007210 */ /* 0x000fe20007ffe0ff */
[----:B------:R-:W-:Y:S01]  /*02e0*/  ULOP3.LUT UR6, UR5, 0xf, URZ, 0xc0, !UPT ;  /* 0x0000000f05067892 */ /* 0x000fe2000f8ec0ff */
[----:B0-----:R-:W-:Y:S01]  /*02f0*/  IMAD R3, R9, UR7, RZ ;  /* 0x0000000709037c24 */ /* 0x001fe2000f8e02ff */
[----:B------:R-:W-:Y:S10]  /*0300*/  BRA.U !UP0, `(.L_x_55) ;  /* 0x0000000508287547 */ /* 0x000ff4000b800000 */
[----:B------:R-:W0:Y:S01]  /*0310*/  LDC R5, c[0x0][0x38c] ;  /* 0x0000e300ff057b82 */ /* 0x000e220000000800 */
[----:B------:R-:W-:Y:S01]  /*0320*/  ULOP3.LUT UR4, UR5, 0xfffffff0, URZ, 0xc0, !UPT ;  /* 0xfffffff005047892 */ /* 0x000fe2000f8ec0ff */
[----:B------:R-:W-:-:S03]  /*0330*/  CS2R R6, SRZ ;  /* 0x0000000000067805 */ /* 0x000fc6000001ff00 */
[----:B------:R-:W-:Y:S01]  /*0340*/  UIADD3 UR7, UPT, UPT, -UR4, URZ, URZ ;  /* 0x000000ff04077290 */ /* 0x000fe2000fffe1ff */
[----:B0-----:R-:W-:-:S11]  /*0350*/  IMAD R2, R3, R5, R0 ;  /* 0x0000000503027224 */ /* 0x001fd600078e0200 */
.L_x_56:
[----:B0-----:R-:W0:Y:S02]  /*0360*/  LDC.64 R8, c[0x0][0x398] ;  /* 0x0000e600ff087b82 */ /* 0x001e240000000a00 */
[----:B0-----:R-:W-:-:S05]  /*0370*/  IMAD.WIDE R8, R2, 0x8, R8 ;  /* 0x0000000802087825 */ /* 0x001fca00078e0208 */
[----:B-1----:R-:W2:Y:S01]  /*0380*/  LDG.E.64 R10, desc[UR8][R8.64] ;  /* 0x00000008080a7981 */ /* 0x002ea2000c1e1b00 */
[----:B------:R-:W-:-:S03]  /*0390*/  IMAD.WIDE R12, R5, 0x8, R8 ;  /* 0x00000008050c7825 */ /* 0x000fc600078e0208 */
[----:B------:R0:W-:Y:S04]  /*03a0*/  STG.E.64 desc[UR8][R8.64], R6 ;  /* 0x0000000608007986 */ /* 0x0001e8000c101b08 */
[----:B------:R-:W3:Y:S01]  /*03b0*/  LDG.E.64 R14, desc[UR8][R12.64] ;  /* 0x000000080c0e7981 */ /* 0x000ee2000c1e1b00 */
[----:B------:R-:W-:-:S04]  /*03c0*/  IMAD.WIDE R16, R5, 0x8, R12 ;  /* 0x0000000805107825 */ /* 0x000fc800078e020c */
[----:B------:R-:W-:Y:S01]  /*03d0*/  IMAD.WIDE R20, R5, 0x8, R16 ;  /* 0x0000000805147825 */ /* 0x000fe200078e0210 */
[----:B--2---:R-:W-:-:S07]  /*03e0*/  DADD R10, R10, R6 ;  /* 0x000000000a0a7229 */ /* 0x004fce0000000006 */
[----:B------:R1:W-:Y:S04]  /*03f0*/  STG.E.64 desc[UR8][R12.64], R10 ;  /* 0x0000000a0c007986 */ /* 0x0003e8000c101b08 */
[----:B------:R-:W2:Y:S01]  /*0400*/  LDG.E.64 R18, desc[UR8][R16.64] ;  /* 0x0000000810127981 */ /* 0x000ea2000c1e1b00 */
[----:B---3--:R-:W-:-:S07]  /*0410*/  DADD R14, R10, R14 ;  /* 0x000000000a0e7229 */ /* 0x008fce000000000e */
[----:B------:R3:W-:Y:S04]  /*0420*/  STG.E.64 desc[UR8][R16.64], R14 ;  /* 0x0000000e10007986 */ /* 0x0007e8000c101b08 */
[----:B------:R-:W4:Y:S01]  /*0430*/  LDG.E.64 R22, desc[UR8][R20.64] ;  /* 0x0000000814167981 */ /* 0x000f22000c1e1b00 */
[----:B0-----:R-:W-:-:S04]  /*0440*/  IMAD.WIDE R6, R5, 0x8, R20 ;  /* 0x0000000805067825 */ /* 0x001fc800078e0214 */
[----:B-1----:R-:W-:Y:S01]  /*0450*/  IMAD.WIDE R10, R5, 0x8, R6 ;  /* 0x00000008050a7825 */ /* 0x002fe200078e0206 */
[----:B--2---:R-:W-:-:S07]  /*0460*/  DADD R18, R14, R18 ;  /* 0x000000000e127229 */ /* 0x004fce0000000012 */
[----:B------:R0:W-:Y:S04]  /*0470*/  STG.E.64 desc[UR8][R20.64], R18 ;  /* 0x0000001214007986 */ /* 0x0001e8000c101b08 */
[----:B------:R-:W2:Y:S01]  /*0480*/  LDG.E.64 R8, desc[UR8][R6.64] ;  /* 0x0000000806087981 */ /* 0x000ea2000c1e1b00 */
[----:B----4-:R-:W-:-:S07]  /*0490*/  DADD R22, R18, R22 ;  /* 0x0000000012167229 */ /* 0x010fce0000000016 */
[----:B------:R1:W-:Y:S04]  /*04a0*/  STG.E.64 desc[UR8][R6.64], R22 ;  /* 0x0000001606007986 */ /* 0x0003e8000c101b08 */
[----:B------:R-:W4:Y:S01]  /*04b0*/  LDG.E.64 R12, desc[UR8][R10.64] ;  /* 0x000000080a0c7981 */ /* 0x000f22000c1e1b00 */
[----:B---3--:R-:W-:-:S04]  /*04c0*/  IMAD.WIDE R14, R5, 0x8, R10 ;  /* 0x00000008050e7825 */ /* 0x008fc800078e020a */
[----:B0-----:R-:W-:Y:S01]  /*04d0*/  IMAD.WIDE R18, R5, 0x8, R14 ;  /* 0x0000000805127825 */ /* 0x001fe200078e020e */
[----:B--2---:R-:W-:-:S07]  /*04e0*/  DADD R8, R22, R8 ;  /* 0x0000000016087229 */ /* 0x004fce0000000008 */
[----:B------:R0:W-:Y:S04]  /*04f0*/  STG.E.64 desc[UR8][R10.64], R8 ;  /* 0x000000080a007986 */ /* 0x0001e8000c101b08 */
[----:B------:R-:W2:Y:S01]  /*0500*/  LDG.E.64 R16, desc[UR8][R14.64] ;  /* 0x000000080e107981 */ /* 0x000ea2000c1e1b00 */
[----:B----4-:R-:W-:-:S07]  /*0510*/  DADD R12, R8, R12 ;  /* 0x00000000080c7229 */ /* 0x010fce000000000c */
[----:B------:R3:W-:Y:S04]  /*0520*/  STG.E.64 desc[UR8][R14.64], R12 ;  /* 0x0000000c0e007986 */ /* 0x0007e8000c101b08 */
[----:B------:R-:W4:Y:S01]  /*0530*/  LDG.E.64 R20, desc[UR8][R18.64] ;  /* 0x0000000812147981 */ /* 0x000f22000c1e1b00 */
[----:B-1----:R-:W-:-:S04]  /*0540*/  IMAD.WIDE R6, R5, 0x8, R18 ;  /* 0x0000000805067825 */ /* 0x002fc800078e0212 */
[----:B0-----:R-:W-:Y:S01]  /*0550*/  IMAD.WIDE R8, R5, 0x8, R6 ;  /* 0x0000000805087825 */ /* 0x001fe200078e0206 */
        /* <DEDUP_REMOVED lines=29> */
[----:B------:R-:W1:Y:S01]  /*0730*/  LDG.E.64 R16, desc[UR8][R14.64] ;  /* 0x000000080e107981 */ /* 0x000e62000c1e1b00 */
[----:B------:R-:W-:Y:S01]  /*0740*/  UIADD3 UR7, UPT, UPT, UR7, 0x10, URZ ;  /* 0x0000001007077890 */ /* 0x000fe2000fffe0ff */
[----:B------:R-:W-:-:S03]  /*0750*/  LEA R2, R5, R2, 0x4 ;  /* 0x0000000205027211 */ /* 0x000fc600078e20ff */
[----:B------:R-:W-:Y:S01]  /*0760*/  UISETP.NE.AND UP0, UPT, UR7, URZ, UPT ;  /* 0x000000ff0700728c */ /* 0x000fe2000bf05270 */
[----:B--2---:R-:W-:-:S07]  /*0770*/  DADD R12, R22, R12 ;  /* 0x00000000160c7229 */ /* 0x004fce000000000c */
[----:B------:R0:W-:Y:S01]  /*0780*/  STG.E.64 desc[UR8][R14.64], R12 ;  /* 0x0000000c0e007986 */ /* 0x0001e2000c101b08 */
[----:B-1----:R-:W-:Y:S01]  /*0790*/  DADD R6, R12, R16 ;  /* 0x000000000c067229 */ /* 0x002fe20000000010 */
[----:B------:R-:W-:Y:S10]  /*07a0*/  BRA.U UP0, `(.L_x_56) ;  /* 0xfffffff900ec7547 */ /* 0x000ff4000b83ffff */
.L_x_55:
[----:B------:R-:W-:-:S13]  /*07b0*/  ISETP.NE.AND P0, PT, RZ, UR6, PT ;  /* 0x00000006ff007c0c */ /* 0x000fda000bf05270 */
[----:B-1----:R-:W-:Y:S05]  /*07c0*/  @!P0 EXIT ;  /* 0x000000000000894d */ /* 0x002fea0003800000 */
[----:B------:R-:W-:Y:S02]  /*07d0*/  UISETP.GE.U32.AND UP0, UPT, UR6, 0x8, UPT ;  /* 0x000000080600788c */ /* 0x000fe4000bf06070 */
[----:B------:R-:W-:-:S07]  /*07e0*/  ULOP3.LUT UR6, UR5, 0x7, URZ, 0xc0, !UPT ;  /* 0x0000000705067892 */ /* 0x000fce000f8ec0ff */
[----:B------:R-:W-:Y:S05]  /*07f0*/  BRA.U !UP0, `(.L_x_57) ;  /* 0x0000000108947547 */ /* 0x000fea000b800000 */
[----:B------:R-:W1:Y:S01]  /*0800*/  LDC R5, c[0x0][0x38c] ;  /* 0x0000e300ff057b82 */ /* 0x000e620000000800 */
[----:B------:R-:W-:-:S07]  /*0810*/  IADD3 R2, PT, PT, R3, UR4, RZ ;  /* 0x0000000403027c10 */ /* 0x000fce000fffe0ff */
[----:B0-----:R-:W0:Y:S01]  /*0820*/  LDC.64 R8, c[0x0][0x398] ;  /* 0x0000e600ff087b82 */ /* 0x001e220000000a00 */
[----:B-1----:R-:W-:-:S04]  /*0830*/  IMAD R11, R2, R5, R0 ;  /* 0x00000005020b7224 */ /* 0x002fc800078e0200 */
[----:B0-----:R-:W-:-:S05]  /*0840*/  IMAD.WIDE R8, R11, 0x8, R8 ;  /* 0x000000080b087825 */ /* 0x001fca00078e0208 */
[----:B------:R-:W2:Y:S01]  /*0850*/  LDG.E.64 R10, desc[UR8][R8.64] ;  /* 0x00000008080a7981 */ /* 0x000ea2000c1e1b00 */
        /* <DEDUP_REMOVED lines=20> */
[----:B------:R-:W-:Y:S01]  /*09a0*/  IMAD.WIDE R4, R5, 0x8, R14 ;  /* 0x0000000805047825 */ /* 0x000fe200078e020e */
[----:B--2---:R-:W-:-:S07]  /*09b0*/  DADD R8, R22, R8 ;  /* 0x0000000016087229 */ /* 0x004fce0000000008 */
[----:B------:R2:W-:Y:S04]  /*09c0*/  STG.E.64 desc[UR8][R10.64], R8 ;  /* 0x000000080a007986 */ /* 0x0005e8000c101b08 */
[----:B------:R-:W3:Y:S01]  /*09d0*/  LDG.E.64 R16, desc[UR8][R14.64] ;  /* 0x000000080e107981 */ /* 0x000ee2000c1e1b00 */
[----:B----4-:R-:W-:-:S07]  /*09e0*/  DADD R12, R8, R12 ;  /* 0x00000000080c7229 */ /* 0x010fce000000000c */
[----:B------:R2:W-:Y:S04]  /*09f0*/  STG.E.64 desc[UR8][R14.64], R12 ;  /* 0x0000000c0e007986 */ /* 0x0005e8000c101b08 */
[----:B0-----:R-:W1:Y:S01]  /*0a00*/  LDG.E.64 R18, desc[UR8][R4.64] ;  /* 0x0000000804127981 */ /* 0x001e62000c1e1b00 */
[----:B------:R-:W-:Y:S01]  /*0a10*/  UIADD3 UR4, UPT, UPT, UR4, 0x8, URZ ;  /* 0x0000000804047890 */ /* 0x000fe2000fffe0ff */
[----:B---3--:R-:W-:-:S07]  /*0a20*/  DADD R16, R12, R16 ;  /* 0x000000000c107229 */ /* 0x008fce0000000010 */
[----:B------:R2:W-:Y:S01]  /*0a30*/  STG.E.64 desc[UR8][R4.64], R16 ;  /* 0x0000001004007986 */ /* 0x0005e2000c101b08 */
[----:B-1----:R-:W-:-:S11]  /*0a40*/  DADD R6, R16, R18 ;  /* 0x0000000010067229 */ /* 0x002fd60000000012 */
.L_x_57:
[----:B------:R-:W-:-:S13]  /*0a50*/  ISETP.NE.AND P0, PT, RZ, UR6, PT ;  /* 0x00000006ff007c0c */ /* 0x000fda000bf05270 */
[----:B------:R-:W-:Y:S05]  /*0a60*/  @!P0 EXIT ;  /* 0x000000000000894d */ /* 0x000fea0003800000 */
[----:B------:R-:W-:Y:S02]  /*0a70*/  UISETP.GE.U32.AND UP0, UPT, UR6, 0x4, UPT ;  /* 0x000000040600788c */ /* 0x000fe4000bf06070 */
[----:B------:R-:W-:-:S07]  /*0a80*/  ULOP3.LUT UR5, UR5, 0x3, URZ, 0xc0, !UPT ;  /* 0x0000000305057892 */ /* 0x000fce000f8ec0ff */
[----:B------:R-:W-:Y:S05]  /*0a90*/  BRA.U !UP0, `(.L_x_58) ;  /* 0x0000000108547547 */ /* 0x000fea000b800000 */
[----:B0-----:R-:W0:Y:S01]  /*0aa0*/  LDC R21, c[0x0][0x38c] ;  /* 0x0000e300ff157b82 */ /* 0x001e220000000800 */
[----:B--2---:R-:W-:-:S07]  /*0ab0*/  IADD3 R9, PT, PT, R3, UR4, RZ ;  /* 0x0000000403097c10 */ /* 0x004fce000fffe0ff */
[----:B------:R-:W1:Y:S01]  /*0ac0*/  LDC.64 R4, c[0x0][0x398] ;  /* 0x0000e600ff047b82 */ /* 0x000e620000000a00 */
[----:B0-----:R-:W-:-:S04]  /*0ad0*/  IMAD R9, R9, R21, R0 ;  /* 0x0000001509097224 */ /* 0x001fc800078e0200 */
[----:B-1----:R-:W-:-:S05]  /*0ae0*/  IMAD.WIDE R14, R9, 0x8, R4 ;  /* 0x00000008090e7825 */ /* 0x002fca00078e0204 */
        /* <DEDUP_REMOVED lines=11> */
[----:B------:R-:W0:Y:S01]  /*0ba0*/  LDG.E.64 R12, desc[UR8][R20.64] ;  /* 0x00000008140c7981 */ /* 0x000e22000c1e1b00 */
[----:B------:R-:W-:Y:S01]  /*0bb0*/  UIADD3 UR4, UPT, UPT, UR4, 0x4, URZ ;  /* 0x0000000404047890 */ /* 0x000fe2000fffe0ff */
[----:B--2---:R-:W-:-:S07]  /*0bc0*/  DADD R10, R8, R10 ;  /* 0x00000000080a7229 */ /* 0x004fce000000000a */
[----:B------:R1:W-:Y:S01]  /*0bd0*/  STG.E.64 desc[UR8][R20.64], R10 ;  /* 0x0000000a14007986 */ /* 0x0003e2000c101b08 */
[----:B0-----:R-:W-:-:S11]  /*0be0*/  DADD R6, R10, R12 ;  /* 0x000000000a067229 */ /* 0x001fd6000000000c */
.L_x_58:
[----:B------:R-:W-:-:S13]  /*0bf0*/  ISETP.NE.AND P0, PT, RZ, UR5, PT ;  /* 0x00000005ff007c0c */ /* 0x000fda000bf05270 */
[----:B------:R-:W-:Y:S05]  /*0c00*/  @!P0 EXIT ;  /* 0x000000000000894d */ /* 0x000fea0003800000 */
[----:B012---:R-:W0:Y:S01]  /*0c10*/  LDC.64 R8, c[0x0][0x398] ;  /* 0x0000e600ff087b82 */ /* 0x007e220000000a00 */
[----:B------:R-:W1:Y:S01]  /*0c20*/  LDCU UR6, c[0x0][0x38c] ;  /* 0x00007180ff0677ac */ /* 0x000e620008000800 */
[----:B------:R-:W-:Y:S01]  /*0c30*/  IADD3 R3, PT, PT, R3, UR4, RZ ;  /* 0x0000000403037c10 */ /* 0x000fe2000fffe0ff */
[----:B------:R-:W-:-:S04]  /*0c40*/  UIADD3 UR5, UPT, UPT, -UR5, URZ, URZ ;  /* 0x000000ff05057290 */ /* 0x000fc8000fffe1ff */
[----:B-1----:R-:W-:-:S08]  /*0c50*/  IMAD R11, R3, UR6, R0 ;  /* 0x00000006030b7c24 */ /* 0x002fd0000f8e0200 */
.L_x_59:
[----:B0-----:R-:W-:-:S05]  /*0c60*/  IMAD.WIDE R2, R11, 0x8, R8 ;  /* 0x000000080b027825 */ /* 0x001fca00078e0208 */
[----:B------:R-:W2:Y:S01]  /*0c70*/  LDG.E.64 R4, desc[UR8][R2.64] ;  /* 0x0000000802047981 */ /* 0x000ea2000c1e1b00 */
[----:B------:R-:W-:Y:S01]  /*0c80*/  UIADD3 UR5, UPT, UPT, UR5, 0x1, URZ ;  /* 0x0000000105057890 */ /* 0x000fe2000fffe0ff */
[----:B------:R-:W-:Y:S02]  /*0c90*/  IADD3 R11, PT, PT, R11, UR6, RZ ;  /* 0x000000060b0b7c10 */ /* 0x000fe4000fffe0ff */
[----:B------:R2:W-:Y:S01]  /*0ca0*/  STG.E.64 desc[UR8][R2.64], R6 ;  /* 0x0000000602007986 */ /* 0x0005e2000c101b08 */
[----:B------:R-:W-:Y:S01]  /*0cb0*/  UISETP.NE.AND UP0, UPT, UR5, URZ, UPT ;  /* 0x000000ff0500728c */ /* 0x000fe2000bf05270 */
[----:B--2---:R-:W-:-:S08]  /*0cc0*/  DADD R6, R4, R6 ;  /* 0x0000000004067229 */ /* 0x004fd00000000006 */
[----:B------:R-:W-:Y:S05]  /*0cd0*/  BRA.U UP0, `(.L_x_59) ;  /* 0xfffffffd00e07547 */ /* 0x000fea000b83ffff */
[----:B------:R-:W-:Y:S05]  /*0ce0*/  EXIT ;  /* 0x000000000000794d */ /* 0x000fea0003800000 */
.L_x_60:
        /* <DEDUP_REMOVED lines=9> */
.L_x_73:


//--------------------- .text._Z22sqrIntegralKernelPass1iiiiiPd --------------------------
	.section	.text._Z22sqrIntegralKernelPass1iiiiiPd,"ax",@progbits
	.align	128
        .global         _Z22sqrIntegralKernelPass1iiiiiPd
        .type           _Z22sqrIntegralKernelPass1iiiiiPd,@function
        .size           _Z22sqrIntegralKernelPass1iiiiiPd,(.L_x_74 - _Z22sqrIntegralKernelPass1iiiiiPd)
        .other          _Z22sqrIntegralKernelPass1iiiiiPd,@"STO_CUDA_ENTRY STV_DEFAULT"
_Z22sqrIntegralKernelPass1iiiiiPd:
.text._Z22sqrIntegralKernelPass1iiiiiPd:
[----:B------:R-:W-:Y:S01]  /*0000*/  LDC R1, c[0x0][0x37c] ;  /* 0x0000df00ff017b82 */ /* 0x000fe20000000800 */
[----:B------:R-:W0:Y:S07]  /*0010*/  S2R R3, SR_TID.X ;  /* 0x0000000000037919 */ /* 0x000e2e0000002100 */
[----:B------:R-:W0:Y:S01]  /*0020*/  S2UR UR4, SR_CTAID.X ;  /* 0x00000000000479c3 */ /* 0x000e220000002500 */
[----:B------:R-:W1:Y:S07]  /*0030*/  LDCU UR5, c[0x0][0x380] ;  /* 0x00007000ff0577ac */ /* 0x000e6e0008000800 */
[----:B------:R-:W0:Y:S08]  /*0040*/  LDC R0, c[0x0][0x360] ;  /* 0x0000d800ff007b82 */ /* 0x000e300000000800 */
[----:B------:R-:W1:Y:S01]  /*0050*/  LDC R5, c[0x0][0x388] ;  /* 0x0000e200ff057b82 */ /* 0x000e620000000800 */
[----:B0-----:R-:W-:-:S02]  /*0060*/  IMAD R0, R0, UR4, R3 ;  /* 0x0000000400007c24 */ /* 0x001fc4000f8e0203 */
[----:B-1----:R-:W-:-:S05]  /*0070*/  IMAD R3, R5, UR5, RZ ;  /* 0x0000000505037c24 */ /* 0x002fca000f8e02ff */
[----:B------:R-:W-:-:S13]  /*0080*/  ISETP.GE.AND P0, PT, R0, R3, PT ;  /* 0x000000030000720c */ /* 0x000fda0003f06270 */
[----:B------:R-:W-:Y:S05]  /*0090*/  @P0 EXIT ;  /* 0x000000000000094d */ /* 0x000fea0003800000 */
[----:B------:R-:W-:Y:S01]  /*00a0*/  IABS R7, R5 ;  /* 0x0000000500077213 */ /* 0x000fe20000000000 */
[----:B------:R-:W0:Y:S03]  /*00b0*/  LDCU UR4, c[0x0][0x384] ;  /* 0x00007080ff0477ac */ /* 0x000e260008000800 */
[----:B------:R-:W1:Y:S08]  /*00c0*/  I2F.RP R4, R7 ;  /* 0x0000000700047306 */ /* 0x000e700000209400 */
[----:B-1----:R-:W1:Y:S01]  /*00d0*/  MUFU.RCP R4, R4 ;  /* 0x0000000400047308 */ /* 0x002e620000001000 */
[----:B0-----:R-:W-:Y:S01]  /*00e0*/  ISETP.LE.AND P1, PT, RZ, UR4, PT ;  /* 0x00000004ff007c0c */ /* 0x001fe2000bf23270 */
[----:B-1----:R-:W-:-:S06]  /*00f0*/  VIADD R2, R4, 0xffffffe ;  /* 0x0ffffffe04027836 */ /* 0x002fcc0000000000 */
[----:B------:R0:W1:Y:S02]  /*0100*/  F2I.FTZ.U32.TRUNC.NTZ R3, R2 ;  /* 0x0000000200037305 */ /* 0x000064000021f000 */
[----:B0-----:R-:W-:Y:S01]  /*0110*/  IMAD.MOV.U32 R2, RZ, RZ, RZ ;  /* 0x000000ffff027224 */ /* 0x001fe200078e00ff */
[----:B-1----:R-:W-:-:S05]  /*0120*/  IADD3 R6, PT, PT, RZ, -R3, RZ ;  /* 0x80000003ff067210 */ /* 0x002fca0007ffe0ff */
[----:B------:R-:W-:Y:S01]  /*0130*/  IMAD R9, R6, R7, RZ ;  /* 0x0000000706097224 */ /* 0x000fe200078e02ff */
[----:B------:R-:W-:-:S03]  /*0140*/  IABS R6, R0 ;  /* 0x0000000000067213 */ /* 0x000fc60000000000 */
[----:B------:R-:W-:Y:S01]  /*0150*/  IMAD.HI.U32 R3, R3, R9, R2 ;  /* 0x0000000903037227 */ /* 0x000fe200078e0002 */
[----:B------:R-:W-:-:S05]  /*0160*/  LOP3.LUT R2, R0, R5, RZ, 0x3c, !PT ;  /* 0x0000000500027212 */ /* 0x000fca00078e3cff */
[----:B------:R-:W-:-:S05]  /*0170*/  IMAD.HI.U32 R3, R3, R6, RZ ;  /* 0x0000000603037227 */ /* 0x000fca00078e00ff */
[----:B------:R-:W-:-:S05]  /*0180*/  IADD3 R4, PT, PT, -R3, RZ, RZ ;  /* 0x000000ff03047210 */ /* 0x000fca0007ffe1ff */
[----:B------:R-:W-:-:S05]  /*0190*/  IMAD R4, R7, R4, R6 ;  /* 0x0000000407047224 */ /* 0x000fca00078e0206 */
[----:B------:R-:W-:-:S13]  /*01a0*/  ISETP.GT.U32.AND P0, PT, R7, R4, PT ;  /* 0x000000040700720c */ /* 0x000fda0003f04070 */
[----:B------:R-:W-:Y:S01]  /*01b0*/  @!P0 IMAD.IADD R4, R4, 0x1, -R7 ;  /* 0x0000000104048824 */ /* 0x000fe200078e0a07 */
[----:B------:R-:W-:Y:S02]  /*01c0*/  @!P0 IADD3 R3, PT, PT, R3, 0x1, RZ ;  /* 0x0000000103038810 */ /* 0x000fe40007ffe0ff */
[----:B------:R-:W-:Y:S02]  /*01d0*/  ISETP.GE.AND P0, PT, R2, RZ, PT ;  /* 0x000000ff0200720c */ /* 0x000fe40003f06270 */
[----:B------:R-:W-:-:S13]  /*01e0*/  ISETP.GE.U32.AND P2, PT, R4, R7, PT ;  /* 0x000000070400720c */ /* 0x000fda0003f46070 */
[----:B------:R-:W-:Y:S01]  /*01f0*/  @P2 VIADD R3, R3, 0x1 ;  /* 0x0000000103032836 */ /* 0x000fe20000000000 */
[----:B------:R-:W-:Y:S01]  /*0200*/  ISETP.NE.AND P2, PT, R5, RZ, PT ;  /* 0x000000ff0500720c */ /* 0x000fe20003f45270 */
[----:B------:R-:W-:-:S12]  /*0210*/  @!P1 EXIT ;  /* 0x000000000000994d */ /* 0x000fd80003800000 */
[----:B------:R-:W0:Y:S01]  /*0220*/  LDCU UR6, c[0x0][0x390] ;  /* 0x00007200ff0677ac */ /* 0x000e220008000800 */
[----:B------:R-:W-:Y:S02]  /*0230*/  @!P0 IADD3 R3, PT, PT, -R3, RZ, RZ ;  /* 0x000000ff03038210 */ /* 0x000fe40007ffe1ff */
[----:B------:R-:W-:Y:S02]  /*0240*/  CS2R R16, SRZ ;  /* 0x0000000000107805 */ /* 0x000fe4000001ff00 */
[----:B------:R-:W-:Y:S01]  /*0250*/  @!P2 LOP3.LUT R3, RZ, R5, RZ, 0x33, !PT ;  /* 0x00000005ff03a212 */ /* 0x000fe200078e33ff */
[----:B------:R-:W1:Y:S04]  /*0260*/  LDCU UR7, c[0x0][0x38c] ;  /* 0x00007180ff0777ac */ /* 0x000e680008000800 */
[----:B------:R-:W-:Y:S01]  /*0270*/  IMAD.MOV R2, RZ, RZ, -R3 ;  /* 0x000000ffff027224 */ /* 0x000fe200078e0a03 */
[----:B------:R-:W-:-:S02]  /*0280*/  UISETP.GE.U32.AND UP0, UPT, UR4, 0xf, UPT ;  /* 0x0000000f0400788c */ /* 0x000fc4000bf06070 */
[----:B------:R-:W-:Y:S01]  /*0290*/  UIADD3 UR5, UPT, UPT, UR4, 0x1, URZ ;  /* 0x0000000104057890 */ /* 0x000fe2000fffe0ff */
[----:B------:R-:W-:Y:S01]  /*02a0*/  IMAD R2, R5, R2, R0 ;  /* 0x0000000205027224 */ /* 0x000fe200078e0200 */
[----:B------:R-:W2:Y:S01]  /*02b0*/  LDCU.64 UR10, c[0x0][0x358] ;  /* 0x00006b00ff0a77ac */ /* 0x000ea20008000a00 */
[----:B------:R-:W-:Y:S02]  /*02c0*/  UMOV UR4, URZ ;  /* 0x000000ff00047c82 */ /* 0x000fe40008000000 */
[----:B0-----:R-:W-:Y:S01]  /*02d0*/  IMAD R24, R3, UR6, R2 ;  /* 0x0000000603187c24 */ /* 0x001fe2000f8e0202 */
[----:B------:R-:W-:-:S03]  /*02e0*/  ULOP3.LUT UR8, UR5, 0xf, URZ, 0xc0, !UPT ;  /* 0x0000000f05087892 */ /* 0x000fc6000f8ec0ff */
[----:B-1----:R-:W-:Y:S01]  /*02f0*/  IMAD R24, R24, UR7, RZ ;  /* 0x0000000718187c24 */ /* 0x002fe2000f8e02ff */
[----:B------:R-:W-:Y:S08]  /*0300*/  BRA.U !UP0, `(.L_x_61) ;  /* 0x0000000108f87547 */ /* 0x000ff0000b800000 */
[----:B------:R-:W0:Y:S01]  /*0310*/  LDCU.64 UR6, c[0x0][0x398] ;  /* 0x00007300ff0677ac */ /* 0x000e220008000a00 */
[----:B------:R-:W-:Y:S02]  /*0320*/  MOV R0, R24 ;  /* 0x0000001800007202 */ /* 0x000fe40000000f00 */
[----:B------:R-:W-:Y:S01]  /*0330*/  CS2R R16, SRZ ;  /* 0x0000000000107805 */ /* 0x000fe2000001ff00 */
[----:B------:R-:W-:-:S04]  /*0340*/  ULOP3.LUT UR4, UR5, 0xfffffff0, URZ, 0xc0, !UPT ;  /* 0xfffffff005047892 */ /* 0x000fc8000f8ec0ff */
[----:B------:R-:W-:Y:S02]  /*0350*/  UIADD3 UR9, UPT, UPT, -UR4, URZ, URZ ;  /* 0x000000ff04097290 */ /* 0x000fe4000fffe1ff */
[----:B0-----:R-:W-:-:S04]  /*0360*/  UIADD3 UR6, UP0, UPT, UR6, 0x40, URZ ;  /* 0x0000004006067890 */ /* 0x001fc8000ff1e0ff */
[----:B------:R-:W-:-:S12]  /*0370*/  UIADD3.X UR7, UPT, UPT, URZ, UR7, URZ, UP0, !UPT ;  /* 0x00000007ff077290 */ /* 0x000fd800087fe4ff */
.L_x_62:
[----:B------:R-:W-:Y:S01]  /*0380*/  MOV R5, UR7 ;  /* 0x0000000700057c02 */ /* 0x000fe20008000f00 */
[----:B------:R-:W-:-:S04]  /*0390*/  IMAD.U32 R4, RZ, RZ, UR6 ;  /* 0x00000006ff047e24 */ /* 0x000fc8000f8e00ff */
[----:B------:R-:W-:-:S05]  /*03a0*/  IMAD.WIDE R4, R0, 0x8, R4 ;  /* 0x0000000800047825 */ /* 0x000fca00078e0204 */
[----:B--2---:R-:W2:Y:S04]  /*03b0*/  LDG.E.64 R14, desc[UR10][R4.64+-0x40] ;  /* 0xffffc00a040e7981 */ /* 0x004ea8000c1e1b00 */
[----:B------:R-:W3:Y:S04]  /*03c0*/  LDG.E.64 R12, desc[UR10][R4.64+-0x38] ;  /* 0xffffc80a040c7981 */ /* 0x000ee8000c1e1b00 */
[----:B------:R-:W4:Y:S04]  /*03d0*/  LDG.E.64 R10, desc[UR10][R4.64+-0x30] ;  /* 0xffffd00a040a7981 */ /* 0x000f28000c1e1b00 */
[----:B------:R-:W5:Y:S04]  /*03e0*/  LDG.E.64 R8, desc[UR10][R4.64+-0x28] ;  /* 0xffffd80a04087981 */ /* 0x000f68000c1e1b00 */
[----:B------:R-:W5:Y:S04]  /*03f0*/  LDG.E.64 R2, desc[UR10][R4.64+-0x20] ;  /* 0xffffe00a04027981 */ /* 0x000f68000c1e1b00 */
[----:B------:R-:W5:Y:S04]  /*0400*/  LDG.E.64 R6, desc[UR10][R4.64+-0x18] ;  /* 0xffffe80a04067981 */ /* 0x000f68000c1e1b00 */
[----:B------:R-:W5:Y:S04]  /*0410*/  LDG.E.64 R20, desc[UR10][R4.64+-0x10] ;  /* 0xfffff00a04147981 */ /* 0x000f68000c1e1b00 */
[----:B------:R-:W5:Y:S04]  /*0420*/  LDG.E.64 R18, desc[UR10][R4.64+-0x8] ;  /* 0xfffff80a04127981 */ /* 0x000f68000c1e1b00 */
[----:B------:R-:W5:Y:S04]  /*0430*/  LDG.E.64 R26, desc[UR10][R4.64] ;  /* 0x0000000a041a7981 */ /* 0x000f68000c1e1b00 */
[----:B------:R-:W5:Y:S04]  /*0440*/  LDG.E.64 R22, desc[UR10][R4.64+0x8] ;  /* 0x0000080a04167981 */ /* 0x000f68000c1e1b00 */
[----:B------:R-:W-:Y:S01]  /*0450*/  STG.E.64 desc[UR10][R4.64+-0x40], R16 ;  /* 0xffffc01004007986 */ /* 0x000fe2000c101b0a */
[----:B--2---:R-:W-:-:S03]  /*0460*/  DFMA R28, R14, R14, R16 ;  /* 0x0000000e0e1c722b */ /* 0x004fc60000000010 */
[----:B------:R-:W2:Y:S04]  /*0470*/  LDG.E.64 R14, desc[UR10][R4.64+0x10] ;  /* 0x0000100a040e7981 */ /* 0x000ea8000c1e1b00 */
[----:B------:R3:W-:Y:S02]  /*0480*/  STG.E.64 desc[UR10][R4.64+-0x38], R28 ;  /* 0xffffc81c04007986 */ /* 0x0007e4000c101b0a */
[----:B---3--:R-:W-:Y:S02]  /*0490*/  DFMA R28, R12, R12, R28 ;  /* 0x0000000c0c1c722b */ /* 0x008fe4000000001c */
[----:B------:R-:W3:Y:S05]  /*04a0*/  LDG.E.64 R12, desc[UR10][R4.64+0x18] ;  /* 0x0000180a040c7981 */ /* 0x000eea000c1e1b00 */
[----:B------:R4:W-:Y:S02]  /*04b0*/  STG.E.64 desc[UR10][R4.64+-0x30], R28 ;  /* 0xffffd01c04007986 */ /* 0x0009e4000c101b0a */
[----:B----4-:R-:W-:-:S02]  /*04c0*/  DFMA R28, R10, R10, R28 ;  /* 0x0000000a0a1c722b */ /* 0x010fc4000000001c */
[----:B------:R-:W4:Y:S05]  /*04d0*/  LDG.E.64 R10, desc[UR10][R4.64+0x20] ;  /* 0x0000200a040a7981 */ /* 0x000f2a000c1e1b00 */
[----:B------:R-:W-:Y:S01]  /*04e0*/  STG.E.64 desc[UR10][R4.64+-0x28], R28 ;  /* 0xffffd81c04007986 */ /* 0x000fe2000c101b0a */
[----:B-----5:R-:W-:-:S03]  /*04f0*/  DFMA R16, R8, R8, R28 ;  /* 0x000000080810722b */ /* 0x020fc6000000001c */
[----:B------:R-:W5:Y:S04]  /*0500*/  LDG.E.64 R8, desc[UR10][R4.64+0x28] ;  /* 0x0000280a04087981 */ /* 0x000f68000c1e1b00 */
[----:B------:R0:W-:Y:S01]  /*0510*/  STG.E.64 desc[UR10][R4.64+-0x20], R16 ;  /* 0xffffe01004007986 */ /* 0x0001e2000c101b0a */
[----:B------:R-:W-:-:S03]  /*0520*/  DFMA R2, R2, R2, R16 ;  /* 0x000000020202722b */ /* 0x000fc60000000010 */
[----:B0-----:R-:W5:Y:S05]  /*0530*/  LDG.E.64 R16, desc[UR10][R4.64+0x30] ;  /* 0x0000300a04107981 */ /* 0x001f6a000c1e1b00 */
[----:B------:R-:W-:Y:S01]  /*0540*/  DFMA R6, R6, R6, R2 ;  /* 0x000000060606722b */ /* 0x000fe20000000002 */
[----:B------:R0:W-:Y:S04]  /*0550*/  STG.E.64 desc[UR10][R4.64+-0x18], R2 ;  /* 0xffffe80204007986 */ /* 0x0001e8000c101b0a */
[----:B0-----:R-:W5:Y:S03]  /*0560*/  LDG.E.64 R2, desc[UR10][R4.64+0x38] ;  /* 0x0000380a04027981 */ /* 0x001f66000c1e1b00 */
[----:B------:R-:W-:Y:S01]  /*0570*/  DFMA R20, R20, R20, R6 ;  /* 0x000000141414722b */ /* 0x000fe20000000006 */
[----:B------:R-:W-:Y:S01]  /*0580*/  UIADD3 UR9, UPT, UPT, UR9, 0x10, URZ ;  /* 0x0000001009097890 */ /* 0x000fe2000fffe0ff */
[----:B------:R-:W-:Y:S01]  /*0590*/  VIADD R0, R0, 0x10 ;  /* 0x0000001000007836 */ /* 0x000fe20000000000 */
[----:B------:R0:W-:Y:S02]  /*05a0*/  STG.E.64 desc[UR10][R4.64+-0x10], R6 ;  /* 0xfffff00604007986 */ /* 0x0001e4000c101b0a */
[----:B------:R-:W-:-:S02]  /*05b0*/  UISETP.NE.AND UP0, UPT, UR9, URZ, UPT ;  /* 0x000000ff0900728c */ /* 0x000fc4000bf05270 */
[----:B------:R0:W-:Y:S01]  /*05c0*/  STG.E.64 desc[UR10][R4.64+-0x8], R20 ;  /* 0xfffff81404007986 */ /* 0x0001e2000c101b0a */
[----:B------:R-:W-:-:S07]  /*05d0*/  DFMA R18, R18, R18, R20 ;  /* 0x000000121212722b */ /* 0x000fce0000000014 */
[----:B------:R0:W-:Y:S01]  /*05e0*/  STG.E.64 desc[UR10][R4.64], R18 ;  /* 0x0000001204007986 */ /* 0x0001e2000c101b0a */
[----:B------:R-:W-:-:S07]  /*05f0*/  DFMA R26, R26, R26, R18 ;  /* 0x0000001a1a1a722b */ /* 0x000fce0000000012 */
[----:B------:R0:W-:Y:S01]  /*0600*/  STG.E.64 desc[UR10][R4.64+0x8], R26 ;  /* 0x0000081a04007986 */ /* 0x0001e2000c101b0a */
[----:B------:R-:W-:-:S07]  /*0610*/  DFMA R22, R22, R22, R26 ;  /* 0x000000161616722b */ /* 0x000fce000000001a */
[----:B------:R0:W-:Y:S01]  /*0620*/  STG.E.64 desc[UR10][R4.64+0x10], R22 ;  /* 0x0000101604007986 */ /* 0x0001e2000c101b0a */
[----:B--2---:R-:W-:-:S07]  /*0630*/  DFMA R14, R14, R14, R22 ;  /* 0x0000000e0e0e722b */ /* 0x004fce0000000016 */
[----:B------:R0:W-:Y:S01]  /*0640*/  STG.E.64 desc[UR10][R4.64+0x18], R14 ;  /* 0x0000180e04007986 */ /* 0x0001e2000c101b0a */
[----:B---3--:R-:W-:-:S07]  /*0650*/  DFMA R12, R12, R12, R14 ;  /* 0x0000000c0c0c722b */ /* 0x008fce000000000e */
[----:B------:R0:W-:Y:S01]  /*0660*/  STG.E.64 desc[UR10][R4.64+0x20], R12 ;  /* 0x0000200c04007986 */ /* 0x0001e2000c101b0a */
[----:B----4-:R-:W-:-:S07]  /*0670*/  DFMA R10, R10, R10, R12 ;  /* 0x0000000a0a0a722b */ /* 0x010fce000000000c */
[----:B------:R0:W-:Y:S01]  /*0680*/  STG.E.64 desc[UR10][R4.64+0x28], R10 ;  /* 0x0000280a04007986 */ /* 0x0001e2000c101b0a */
[----:B-----5:R-:W-:-:S07]  /*0690*/  DFMA R8, R8, R8, R10 ;  /* 0x000000080808722b */ /* 0x020fce000000000a */
[----:B------:R0:W-:Y:S01]  /*06a0*/  STG.E.64 desc[UR10][R4.64+0x30], R8 ;  /* 0x0000300804007986 */ /* 0x0001e2000c101b0a */
[----:B------:R-:W-:-:S07]  /*06b0*/  DFMA R28, R16, R16, R8 ;  /* 0x00000010101c722b */ /* 0x000fce0000000008 */
[----:B------:R0:W-:Y:S01]  /*06c0*/  STG.E.64 desc[UR10][R4.64+0x38], R28 ;  /* 0x0000381c04007986 */ /* 0x0001e2000c101b0a */
[----:B------:R-:W-:Y:S01]  /*06d0*/  DFMA R16, R2, R2, R28 ;  /* 0x000000020210722b */ /* 0x000fe2000000001c */
[----:B0-----:R-:W-:Y:S10]  /*06e0*/  BRA.U UP0, `(.L_x_62) ;  /* 0xfffffffd00247547 */ /* 0x001ff4000b83ffff */
.L_x_61:
[----:B------:R-:W-:-:S13]  /*06f0*/  ISETP.NE.AND P0, PT, RZ, UR8, PT ;  /* 0x00000008ff007c0c */ /* 0x000fda000bf05270 */
[----:B--2---:R-:W-:Y:S05]  /*0700*/  @!P0 EXIT ;  /* 0x000000000000894d */ /* 0x004fea0003800000 */
[----:B------:R-:W-:Y:S02]  /*0710*/  UISETP.GE.U32.AND UP0, UPT, UR8, 0x8, UPT ;  /* 0x000000080800788c */ /* 0x000fe4000bf06070 */
[----:B------:R-:W-:-:S07]  /*0720*/  ULOP3.LUT UR6, UR5, 0x7, URZ, 0xc0, !UPT ;  /* 0x0000000705067892 */ /* 0x000fce000f8ec0ff */
[----:B------:R-:W-:Y:S05]  /*0730*/  BRA.U !UP0, `(.L_x_63) ;  /* 0x0000000108707547 */ /* 0x000fea000b800000 */
[----:B------:R-:W0:Y:S01]  /*0740*/  LDC.64 R4, c[0x0][0x398] ;  /* 0x0000e600ff047b82 */ /* 0x000e220000000a00 */
[----:B------:R-:W-:-:S05]  /*0750*/  IADD3 R3, PT, PT, R24, UR4, RZ ;  /* 0x0000000418037c10 */ /* 0x000fca000fffe0ff */
        /* <DEDUP_REMOVED lines=9> */
[----:B------:R-:W-:-:S03]  /*07f0*/  UIADD3 UR4, UPT, UPT, UR4, 0x8, URZ ;  /* 0x0000000804047890 */ /* 0x000fc6000fffe0ff */
        /* <DEDUP_REMOVED lines=11> */
[----:B------:R-:W-:-:S07]  /*08b0*/  DFMA R6, R6, R6, R10 ;  /* 0x000000060606722b */ /* 0x000fce000000000a */
[----:B------:R1:W-:Y:S01]  /*08c0*/  STG.E.64 desc[UR10][R4.64+0x30], R6 ;  /* 0x0000300604007986 */ /* 0x0003e2000c101b0a */
[----:B------:R-:W-:-:S07]  /*08d0*/  DFMA R8, R8, R8, R6 ;  /* 0x000000080808722b */ /* 0x000fce0000000006 */
[----:B------:R1:W-:Y:S01]  /*08e0*/  STG.E.64 desc[UR10][R4.64+0x38], R8 ;  /* 0x0000380804007986 */ /* 0x0003e2000c101b0a */
[----:B0-----:R-:W-:-:S11]  /*08f0*/  DFMA R16, R2, R2, R8 ;  /* 0x000000020210722b */ /* 0x001fd60000000008 */
.L_x_63:
[----:B------:R-:W-:-:S13]  /*0900*/  ISETP.NE.AND P0, PT, RZ, UR6, PT ;  /* 0x00000006ff007c0c */ /* 0x000fda000bf05270 */
[----:B------:R-:W-:Y:S05]  /*0910*/  @!P0 EXIT ;  /* 0x000000000000894d */ /* 0x000fea0003800000 */
[----:B------:R-:W-:Y:S02]  /*0920*/  UISETP.GE.U32.AND UP0, UPT, UR6, 0x4, UPT ;  /* 0x000000040600788c */ /* 0x000fe4000bf06070 */
[----:B------:R-:W-:-:S07]  /*0930*/  ULOP3.LUT UR5, UR5, 0x3, URZ, 0xc0, !UPT ;  /* 0x0000000305057892 */ /* 0x000fce000f8ec0ff */
[----:B------:R-:W-:Y:S05]  /*0940*/  BRA.U !UP0, `(.L_x_64) ;  /* 0x0000000108407547 */ /* 0x000fea000b800000 */
[----:B------:R-:W0:Y:S01]  /*0950*/  LDC.64 R2, c[0x0][0x398] ;  /* 0x0000e600ff027b82 */ /* 0x000e220000000a00 */
[----:B-1----:R-:W-:-:S04]  /*0960*/  VIADD R11, R24, UR4 ;  /* 0x00000004180b7c36 */ /* 0x002fc80008000000 */
[----:B0-----:R-:W-:-:S05]  /*0970*/  IMAD.WIDE R10, R11, 0x8, R2 ;  /* 0x000000080b0a7825 */ /* 0x001fca00078e0202 */
[----:B------:R-:W2:Y:S04]  /*0980*/  LDG.E.64 R2, desc[UR10][R10.64] ;  /* 0x0000000a0a027981 */ /* 0x000ea8000c1e1b00 */
[----:B------:R-:W3:Y:S04]  /*0990*/  LDG.E.64 R4, desc[UR10][R10.64+0x8] ;  /* 0x0000080a0a047981 */ /* 0x000ee8000c1e1b00 */
[----:B------:R-:W4:Y:S04]  /*09a0*/  LDG.E.64 R6, desc[UR10][R10.64+0x10] ;  /* 0x0000100a0a067981 */ /* 0x000f28000c1e1b00 */
        /* <DEDUP_REMOVED lines=9> */
[----:B-----5:R-:W-:-:S11]  /*0a40*/  DFMA R16, R8, R8, R6 ;  /* 0x000000080810722b */ /* 0x020fd60000000006 */
.L_x_64:
[----:B------:R-:W-:-:S13]  /*0a50*/  ISETP.NE.AND P0, PT, RZ, UR5, PT ;  /* 0x00000005ff007c0c */ /* 0x000fda000bf05270 */
[----:B------:R-:W-:Y:S05]  /*0a60*/  @!P0 EXIT ;  /* 0x000000000000894d */ /* 0x000fea0003800000 */
[----:B01----:R-:W0:Y:S01]  /*0a70*/  LDC.64 R6, c[0x0][0x398] ;  /* 0x0000e600ff067b82 */ /* 0x003e220000000a00 */
[----:B------:R-:W-:Y:S01]  /*0a80*/  IADD3 R9, PT, PT, R24, UR4, RZ ;  /* 0x0000000418097c10 */ /* 0x000fe2000fffe0ff */
[----:B------:R-:W-:-:S12]  /*0a90*/  UIADD3 UR5, UPT, UPT, -UR5, URZ, URZ ;  /* 0x000000ff05057290 */ /* 0x000fd8000fffe1ff */
.L_x_65:
[----:B0-----:R-:W-:-:S05]  /*0aa0*/  IMAD.WIDE R2, R9, 0x8, R6 ;  /* 0x0000000809027825 */ /* 0x001fca00078e0206 */
[----:B------:R-:W2:Y:S01]  /*0ab0*/  LDG.E.64 R4, desc[UR10][R2.64] ;  /* 0x0000000a02047981 */ /* 0x000ea2000c1e1b00 */
[----:B------:R-:W-:Y:S01]  /*0ac0*/  UIADD3 UR5, UPT, UPT, UR5, 0x1, URZ ;  /* 0x0000000105057890 */ /* 0x000fe2000fffe0ff */
[----:B------:R-:W-:Y:S02]  /*0ad0*/  VIADD R9, R9, 0x1 ;  /* 0x0000000109097836 */ /* 0x000fe40000000000 */
[----:B------:R2:W-:Y:S01]  /*0ae0*/  STG.E.64 desc[UR10][R2.64], R16 ;  /* 0x0000001002007986 */ /* 0x0005e2000c101b0a */
[----:B------:R-:W-:Y:S01]  /*0af0*/  UISETP.NE.AND UP0, UPT, UR5, URZ, UPT ;  /* 0x000000ff0500728c */ /* 0x000fe2000bf05270 */
[----:B--2---:R-:W-:-:S08]  /*0b00*/  DFMA R16, R4, R4, R16 ;  /* 0x000000040410722b */ /* 0x004fd00000000010 */
[----:B------:R-:W-:Y:S05]  /*0b10*/  BRA.U UP0, `(.L_x_65) ;  /* 0xfffffffd00e07547 */ /* 0x000fea000b83ffff */
[----:B------:R-:W-:Y:S05]  /*0b20*/  EXIT ;  /* 0x000000000000794d */ /* 0x000fea0003800000 */
.L_x_66:
        /* <DEDUP_REMOVED lines=13> */
.L_x_74:


//--------------------- .nv.shared._Z22columnReduceMin_kernelPdPiS0_S_S0_S0_iiiii --------------------------
	.section	.nv.shared._Z22columnReduceMin_kernelPdPiS0_S_S0_S0_iiiii,"aw",@nobits
	.sectionflags	@""
	.align	8
.nv.shared._Z22columnReduceMin_kernelPdPiS0_S_S0_S0_iiiii:
	.zero		5120


//--------------------- .nv.shared.reserved.0     --------------------------
	.section	.nv.shared.reserved.0,"aw",@nobits
	.weak		__nv_reservedSMEM_offset_0_alias
	.size		__nv_reservedSMEM_offset_0_alias, 0, 64
	.other		__nv_reservedSMEM_offset_0_alias,@"STO_CUDA_RESERVED_SHARED STV_DEFAULT"
__nv_reservedSMEM_offset_0_alias:
	.zero		0
	.zero		64


//--------------------- .nv.shared._Z19rowReduceMin_kernelPdPiS0_iiiii --------------------------
	.section	.nv.shared._Z19rowReduceMin_kernelPdPiS0_iiiii,"aw",@nobits
	.sectionflags	@""
	.align	8
.nv.shared._Z19rowReduceMin_kernelPdPiS0_iiiii:
	.zero		4096


//--------------------- .nv.constant0._Z22columnReduceMin_kernelPdPiS0_S_S0_S0_iiiii --------------------------
	.section	.nv.constant0._Z22columnReduceMin_kernelPdPiS0_S_S0_S0_iiiii,"a",@progbits
	.sectionflags	@""
	.align	4
.nv.constant0._Z22columnReduceMin_kernelPdPiS0_S_S0_S0_iiiii:
	.zero		964


//--------------------- .nv.constant0._Z19rowReduceMin_kernelPdPiS0_iiiii --------------------------
	.section	.nv.constant0._Z19rowReduceMin_kernelPdPiS0_iiiii,"a",@progbits
	.sectionflags	@""
	.align	4
.nv.constant0._Z19rowReduceMin_kernelPdPiS0_iiiii:
	.zero		940


//--------------------- .nv.constant0._Z18getScoreMap_kernelPdS_S_S_PiS0_iiiiii --------------------------
	.section	.nv.constant0._Z18getScoreMap_kernelPdS_S_S_PiS0_iiiiii,"a",@progbits
	.sectionflags	@""
	.align	4
.nv.constant0._Z18getScoreMap_kernelPdS_S_S_PiS0_iiiiii:
	.zero		968


//--------------------- .nv.constant0._Z27modulateAndNormalize_kernelP7double2S0_S0_iiid --------------------------
	.section	.nv.constant0._Z27modulateAndNormalize_kernelP7double2S0_S0_iiid,"a",@progbits
	.sectionflags	@""
	.align	4
.nv.constant0._Z27modulateAndNormalize_kernelP7double2S0_S0_iiid:
	.zero		944


//--------------------- .nv.constant0._Z22sqrIntegralKernelPass2iiiiiPd --------------------------
	.section	.nv.constant0._Z22sqrIntegralKernelPass2iiiiiPd,"a",@progbits
	.sectionflags	@""
	.align	4
.nv.constant0._Z22sqrIntegralKernelPass2iiiiiPd:
	.zero		928


//--------------------- .nv.constant0._Z22sqrIntegralKernelPass1iiiiiPd --------------------------
	.section	.nv.constant0._Z22sqrIntegralKernelPass1iiiiiPd,"a",@progbits
	.sectionflags	@""
	.align	4
.nv.constant0._Z22sqrIntegralKernelPass1iiiiiPd:
	.zero		928


//--------------------- SYMBOLS --------------------------

	.type		.nv.reservedSmem.offset0,@object
	.size		.nv.reservedSmem.offset0,0x4
	.type		.nv.reservedSmem.cap,@object
	.size		.nv.reservedSmem.cap,0x4
